	.target	sm_90a

	.elftype	@"ET_EXEC"


//--------------------- .note.nv.tkinfo           --------------------------
	.section	.note.nv.tkinfo,"",@"SHT_NOTE"
	.sectionflags	@"SHF_NOTE_NV_TKINFO"
	.tkinfo
        /*0018*/ 	.word	0x00000002
        /*0030*/ 	.string	""
        /*0030*/ 	.string	"ptxas"
        /*0030*/ 	.string	"Cuda compilation tools, release 13.0, V13.0.88"
        /*0030*/ 	.string	"Build cuda_13.0.r13.0/compiler.36424714_0"
        /*0030*/ 	.string	"-arch sm_90a -m 64 "



//--------------------- .note.nv.cuinfo           --------------------------
	.section	.note.nv.cuinfo,"",@"SHT_NOTE"
	.sectionflags	@"SHF_NOTE_NV_CUINFO"
        /*0018*/ 	.short	0x0002
        /*001a*/ 	.short	0x005a
        /*001c*/ 	.short	0x0082
	.zero		2


//--------------------- .nv.info                  --------------------------
	.section	.nv.info,"",@"SHT_CUDA_INFO"
	.align	4


	//----- nvinfo : EIATTR_REGCOUNT
	.align		4
        /*0000*/ 	.byte	0x04, 0x2f
        /*0002*/ 	.short	(.L_12 - .L_11)
	.align		4
.L_11:
        /*0004*/ 	.word	index@(_ZN7cutlass13device_kernelINS_4gemm6kernel13GemmUniversalIN4cute5tupleIJiiiiEEENS1_10collective13CollectiveMmaINS1_37MainloopSm90TmaGmmaWarpSpecializedFP8ILi4ENS5_IJNS4_1CILi2EEESB_NSA_ILi1EEEEEENS1_35KernelTmaWarpSpecializedCooperativeEEENS5_IJNSA_ILi256EEENSA_ILi64EEESH_EEENS_12float_e5m2_tENS5_IJlSC_lEEESJ_SK_NS4_8TiledMMAINS4_8MMA_AtomIJNS4_4SM904GMMA30MMA_64x64x32_F32E5M2E5M2_SS_TNILNSO_7ScaleInE1ELSQ_1EEEEEENS4_6LayoutINS5_IJSB_SC_SC_EEENS5_IJSC_NSA_ILi0EEESV_EEEEENS5_IJNS4_10UnderscoreESY_SY_EEEEENS4_23SM90_TMA_LOAD_MULTICASTENS4_14ComposedLayoutINS4_7SwizzleILi2ELi4ELi3EEENS4_18smem_ptr_flag_bitsILi8EEENST_INS5_IJNSA_ILi8EEESH_EEENS5_IJSH_SC_EEEEEEEvNS4_8identityES11_S1B_vS1C_EENS_8epilogue10collective6detail29Sm90TmaWarpSpecializedAdapterINS1F_15DefaultEpilogueISJ_SK_SK_NS1E_6thread17LinearCombinationISJ_Li1EffLNS1J_9ScaleType4KindE0ELNS_15FloatRoundStyleE2ESJ_EENS1_15EpilogueDefaultEEEEEvvEEEEvNT_6ParamsE)
        /*0008*/ 	.word	0x000000a8


	//----- nvinfo : EIATTR_FRAME_SIZE
	.align		4
.L_12:
        /*000c*/ 	.byte	0x04, 0x11
        /*000e*/ 	.short	(.L_14 - .L_13)
	.align		4
.L_13:
        /*0010*/ 	.word	index@(_ZN7cutlass13device_kernelINS_4gemm6kernel13GemmUniversalIN4cute5tupleIJiiiiEEENS1_10collective13CollectiveMmaINS1_37MainloopSm90TmaGmmaWarpSpecializedFP8ILi4ENS5_IJNS4_1CILi2EEESB_NSA_ILi1EEEEEENS1_35KernelTmaWarpSpecializedCooperativeEEENS5_IJNSA_ILi256EEENSA_ILi64EEESH_EEENS_12float_e5m2_tENS5_IJlSC_lEEESJ_SK_NS4_8TiledMMAINS4_8MMA_AtomIJNS4_4SM904GMMA30MMA_64x64x32_F32E5M2E5M2_SS_TNILNSO_7ScaleInE1ELSQ_1EEEEEENS4_6LayoutINS5_IJSB_SC_SC_EEENS5_IJSC_NSA_ILi0EEESV_EEEEENS5_IJNS4_10UnderscoreESY_SY_EEEEENS4_23SM90_TMA_LOAD_MULTICASTENS4_14ComposedLayoutINS4_7SwizzleILi2ELi4ELi3EEENS4_18smem_ptr_flag_bitsILi8EEENST_INS5_IJNSA_ILi8EEESH_EEENS5_IJSH_SC_EEEEEEEvNS4_8identityES11_S1B_vS1C_EENS_8epilogue10collective6detail29Sm90TmaWarpSpecializedAdapterINS1F_15DefaultEpilogueISJ_SK_SK_NS1E_6thread17LinearCombinationISJ_Li1EffLNS1J_9ScaleType4KindE0ELNS_15FloatRoundStyleE2ESJ_EENS1_15EpilogueDefaultEEEEEvvEEEEvNT_6ParamsE)
        /*0014*/ 	.word	0x00000000


	//----- nvinfo : EIATTR_MIN_STACK_SIZE
	.align		4
.L_14:
        /*0018*/ 	.byte	0x04, 0x12
        /*001a*/ 	.short	(.L_16 - .L_15)
	.align		4
.L_15:
        /*001c*/ 	.word	index@(_ZN7cutlass13device_kernelINS_4gemm6kernel13GemmUniversalIN4cute5tupleIJiiiiEEENS1_10collective13CollectiveMmaINS1_37MainloopSm90TmaGmmaWarpSpecializedFP8ILi4ENS5_IJNS4_1CILi2EEESB_NSA_ILi1EEEEEENS1_35KernelTmaWarpSpecializedCooperativeEEENS5_IJNSA_ILi256EEENSA_ILi64EEESH_EEENS_12float_e5m2_tENS5_IJlSC_lEEESJ_SK_NS4_8TiledMMAINS4_8MMA_AtomIJNS4_4SM904GMMA30MMA_64x64x32_F32E5M2E5M2_SS_TNILNSO_7ScaleInE1ELSQ_1EEEEEENS4_6LayoutINS5_IJSB_SC_SC_EEENS5_IJSC_NSA_ILi0EEESV_EEEEENS5_IJNS4_10UnderscoreESY_SY_EEEEENS4_23SM90_TMA_LOAD_MULTICASTENS4_14ComposedLayoutINS4_7SwizzleILi2ELi4ELi3EEENS4_18smem_ptr_flag_bitsILi8EEENST_INS5_IJNSA_ILi8EEESH_EEENS5_IJSH_SC_EEEEEEEvNS4_8identityES11_S1B_vS1C_EENS_8epilogue10collective6detail29Sm90TmaWarpSpecializedAdapterINS1F_15DefaultEpilogueISJ_SK_SK_NS1E_6thread17LinearCombinationISJ_Li1EffLNS1J_9ScaleType4KindE0ELNS_15FloatRoundStyleE2ESJ_EENS1_15EpilogueDefaultEEEEEvvEEEEvNT_6ParamsE)
        /*0020*/ 	.word	0x00000000
.L_16:


//--------------------- .nv.compat                --------------------------
	.section	.nv.compat,"",@"SHT_CUDA_COMPAT_INFO"
	.align	4
        /*0000*/ 	.byte	0x02, 0x09, 0x01, 0x00, 0x02, 0x02, 0x04, 0x00, 0x02, 0x05, 0x05, 0x00, 0x03, 0x07, 0x01, 0x01
        /*0010*/ 	.byte	0x02, 0x03, 0x01, 0x00, 0x02, 0x06, 0x01, 0x00, 0x04, 0x0b, 0x08, 0x00, 0x00, 0x00, 0x00, 0x00
        /*0020*/ 	.byte	0x00, 0x00, 0x00, 0x00


//--------------------- .nv.info._ZN7cutlass13device_kernelINS_4gemm6kernel13GemmUniversalIN4cute5tupleIJiiiiEEENS1_10collective13CollectiveMmaINS1_37MainloopSm90TmaGmmaWarpSpecializedFP8ILi4ENS5_IJNS4_1CILi2EEESB_NSA_ILi1EEEEEENS1_35KernelTmaWarpSpecializedCooperativeEEENS5_IJNSA_ILi256EEENSA_ILi64EEESH_EEENS_12float_e5m2_tENS5_IJlSC_lEEESJ_SK_NS4_8TiledMMAINS4_8MMA_AtomIJNS4_4SM904GMMA30MMA_64x64x32_F32E5M2E5M2_SS_TNILNSO_7ScaleInE1ELSQ_1EEEEEENS4_6LayoutINS5_IJSB_SC_SC_EEENS5_IJSC_NSA_ILi0EEESV_EEEEENS5_IJNS4_10UnderscoreESY_SY_EEEEENS4_23SM90_TMA_LOAD_MULTICASTENS4_14ComposedLayoutINS4_7SwizzleILi2ELi4ELi3EEENS4_18smem_ptr_flag_bitsILi8EEENST_INS5_IJNSA_ILi8EEESH_EEENS5_IJSH_SC_EEEEEEEvNS4_8identityES11_S1B_vS1C_EENS_8epilogue10collective6detail29Sm90TmaWarpSpecializedAdapterINS1F_15DefaultEpilogueISJ_SK_SK_NS1E_6thread17LinearCombinationISJ_Li1EffLNS1J_9ScaleType4KindE0ELNS_15FloatRoundStyleE2ESJ_EENS1_15EpilogueDefaultEEEEEvvEEEEvNT_6ParamsE --------------------------
	.section	.nv.info._ZN7cutlass13device_kernelINS_4gemm6kernel13GemmUniversalIN4cute5tupleIJiiiiEEENS1_10collective13CollectiveMmaINS1_37MainloopSm90TmaGmmaWarpSpecializedFP8ILi4ENS5_IJNS4_1CILi2EEESB_NSA_ILi1EEEEEENS1_35KernelTmaWarpSpecializedCooperativeEEENS5_IJNSA_ILi256EEENSA_ILi64EEESH_EEENS_12float_e5m2_tENS5_IJlSC_lEEESJ_SK_NS4_8TiledMMAINS4_8MMA_AtomIJNS4_4SM904GMMA30MMA_64x64x32_F32E5M2E5M2_SS_TNILNSO_7ScaleInE1ELSQ_1EEEEEENS4_6LayoutINS5_IJSB_SC_SC_EEENS5_IJSC_NSA_ILi0EEESV_EEEEENS5_IJNS4_10UnderscoreESY_SY_EEEEENS4_23SM90_TMA_LOAD_MULTICASTENS4_14ComposedLayoutINS4_7SwizzleILi2ELi4ELi3EEENS4_18smem_ptr_flag_bitsILi8EEENST_INS5_IJNSA_ILi8EEESH_EEENS5_IJSH_SC_EEEEEEEvNS4_8identityES11_S1B_vS1C_EENS_8epilogue10collective6detail29Sm90TmaWarpSpecializedAdapterINS1F_15DefaultEpilogueISJ_SK_SK_NS1E_6thread17LinearCombinationISJ_Li1EffLNS1J_9ScaleType4KindE0ELNS_15FloatRoundStyleE2ESJ_EENS1_15EpilogueDefaultEEEEEvvEEEEvNT_6ParamsE,"",@"SHT_CUDA_INFO"
	.sectionflags	@""
	.align	4


	//----- nvinfo : EIATTR_CUDA_API_VERSION
	.align		4
        /*0000*/ 	.byte	0x04, 0x37
        /*0002*/ 	.short	(.L_18 - .L_17)
.L_17:
        /*0004*/ 	.word	0x00000082


	//----- nvinfo : EIATTR_KPARAM_INFO
	.align		4
.L_18:
        /*0008*/ 	.byte	0x04, 0x17
        /*000a*/ 	.short	(.L_20 - .L_19)
.L_19:
        /*000c*/ 	.word	0x00000000
        /*0010*/ 	.short	0x0000
        /*0012*/ 	.short	0x0070
        /*0014*/ 	.byte	0x00, 0xf0, 0x01, 0x10


	//----- nvinfo : EIATTR_SPARSE_MMA_MASK
	.align		4
.L_20:
        /*0018*/ 	.byte	0x03, 0x50
        /*001a*/ 	.short	0x0000


	//----- nvinfo : EIATTR_MAXREG_COUNT
	.align		4
        /*001c*/ 	.byte	0x03, 0x1b
        /*001e*/ 	.short	0x00a8


	//----- nvinfo : EIATTR_NUM_BARRIERS
	.align		4
        /*0020*/ 	.byte	0x02, 0x4c
        /*0022*/ 	.byte	0x01
	.zero		1


	//----- nvinfo : EIATTR_MERCURY_ISA_VERSION
	.align		4
        /*0024*/ 	.byte	0x03, 0x5f
        /*0026*/ 	.short	0x0101


	//----- nvinfo : EIATTR_INT_WARP_WIDE_INSTR_OFFSETS
	.align		4
        /*0028*/ 	.byte	0x04, 0x31
        /*002a*/ 	.short	(.L_22 - .L_21)


	//   ....[0]....
.L_21:
        /*002c*/ 	.word	0x000004a0


	//   ....[1]....
        /*0030*/ 	.word	0x000004d0


	//   ....[2]....
        /*0034*/ 	.word	0x00000650


	//   ....[3]....
        /*0038*/ 	.word	0x00002eb0


	//----- nvinfo : EIATTR_COOP_GROUP_MASK_REGIDS
	.align		4
.L_22:
        /*003c*/ 	.byte	0x04, 0x29
        /*003e*/ 	.short	(.L_24 - .L_23)


	//   ....[0]....
.L_23:
        /*0040*/ 	.word	0xffffffff


	//   ....[1]....
        /*0044*/ 	.word	0xffffffff


	//   ....[2]....
        /*0048*/ 	.word	0xffffffff


	//   ....[3]....
        /*004c*/ 	.word	0xffffffff


	//   ....[4]....
        /*0050*/ 	.word	0xffffffff


	//   ....[5]....
        /*0054*/ 	.word	0xffffffff


	//----- nvinfo : EIATTR_COOP_GROUP_INSTR_OFFSETS
	.align		4
.L_24:
        /*0058*/ 	.byte	0x04, 0x28
        /*005a*/ 	.short	(.L_26 - .L_25)


	//   ....[0]....
.L_25:
        /*005c*/ 	.word	0x00000060


	//   ....[1]....
        /*0060*/ 	.word	0x00000070


	//   ....[2]....
        /*0064*/ 	.word	0x00000130


	//   ....[3]....
        /*0068*/ 	.word	0x000002d0


	//   ....[4]....
        /*006c*/ 	.word	0x000007f0


	//   ....[5]....
        /*0070*/ 	.word	0x00001270


	//----- nvinfo : EIATTR_REG_RECONFIG
	.align		4
.L_26:
        /*0074*/ 	.byte	0x01, 0x54
	.zero		2


	//----- nvinfo : EIATTR_MBARRIER_INSTR_OFFSETS
	.align		4
        /*0078*/ 	.byte	0x04, 0x39
        /*007a*/ 	.short	(.L_28 - .L_27)


	//   ....[0]....
.L_27:
        /*007c*/ 	.word	0x00000230
        /*0080*/ 	.word	0x000000ff
        /*0084*/ 	.word	0x00000000
        /*0088*/ 	.short	0x0100
        /*008a*/ 	.byte	0x08
	.zero		1


	//   ....[1]....
        /*008c*/ 	.word	0x00000240
        /*0090*/ 	.word	0x000000ff
        /*0094*/ 	.word	0x00000020
        /*0098*/ 	.short	0x0100
        /*009a*/ 	.byte	0x08
	.zero		1


	//   ....[2]....
        /*009c*/ 	.word	0x00000250
        /*00a0*/ 	.word	0x000000ff
        /*00a4*/ 	.word	0x00000008
        /*00a8*/ 	.short	0x0100
        /*00aa*/ 	.byte	0x08
	.zero		1


	//   ....[3]....
        /*00ac*/ 	.word	0x00000260
        /*00b0*/ 	.word	0x000000ff
        /*00b4*/ 	.word	0x00000028
        /*00b8*/ 	.short	0x0100
        /*00ba*/ 	.byte	0x08
	.zero		1


	//   ....[4]....
        /*00bc*/ 	.word	0x00000270
        /*00c0*/ 	.word	0x000000ff
        /*00c4*/ 	.word	0x00000010
        /*00c8*/ 	.short	0x0100
        /*00ca*/ 	.byte	0x08
	.zero		1


	//   ....[5]....
        /*00cc*/ 	.word	0x00000280
        /*00d0*/ 	.word	0x000000ff
        /*00d4*/ 	.word	0x00000030
        /*00d8*/ 	.short	0x0100
        /*00da*/ 	.byte	0x08
	.zero		1


	//   ....[6]....
        /*00dc*/ 	.word	0x00000290
        /*00e0*/ 	.word	0x000000ff
        /*00e4*/ 	.word	0x00000018
        /*00e8*/ 	.short	0x0100
        /*00ea*/ 	.byte	0x08
	.zero		1


	//   ....[7]....
        /*00ec*/ 	.word	0x000002a0
        /*00f0*/ 	.word	0x000000ff
        /*00f4*/ 	.word	0x00000038
        /*00f8*/ 	.short	0x0100
        /*00fa*/ 	.byte	0x08
	.zero		1


	//   ....[8]....
        /*00fc*/ 	.word	0x000006e0
        /*0100*/ 	.word	0x000000ff
        /*0104*/ 	.word	0x00000050
        /*0108*/ 	.short	0x0100
        /*010a*/ 	.byte	0x06
	.zero		1


	//   ....[9]....
        /*010c*/ 	.word	0x00000780
        /*0110*/ 	.word	0x000000ff
        /*0114*/ 	.word	0x00000058
        /*0118*/ 	.short	0x0100
        /*011a*/ 	.byte	0x06
	.zero		1


	//   ....[10]....
        /*011c*/ 	.word	0x000017a0
        /*0120*/ 	.word	0x000000ff
        /*0124*/ 	.word	0x00000000
        /*0128*/ 	.short	0x010a
        /*012a*/ 	.byte	0x06
	.zero		1


	//   ....[11]....
        /*012c*/ 	.word	0x000017e0
        /*0130*/ 	.word	0x000000ff
        /*0134*/ 	.word	0x00000000
        /*0138*/ 	.short	0x010a
        /*013a*/ 	.byte	0x06
	.zero		1


	//   ....[12]....
        /*013c*/ 	.word	0x000021b0
        /*0140*/ 	.word	0x000000ff
        /*0144*/ 	.word	0x00000000
        /*0148*/ 	.short	0x010a
        /*014a*/ 	.byte	0x0c
	.zero		1


	//   ....[13]....
        /*014c*/ 	.word	0x000021f0
        /*0150*/ 	.word	0x000000ff
        /*0154*/ 	.word	0x00000000
        /*0158*/ 	.short	0x010a
        /*015a*/ 	.byte	0x0c
	.zero		1


	//   ....[14]....
        /*015c*/ 	.word	0x000028c0
        /*0160*/ 	.word	0x0000000e
        /*0164*/ 	.word	0x00000000
        /*0168*/ 	.short	0x0101
        /*016a*/ 	.byte	0x3f
	.zero		1


	//   ....[15]....
        /*016c*/ 	.word	0x00002f30
        /*0170*/ 	.word	0x0000000c
        /*0174*/ 	.word	0x00000000
        /*0178*/ 	.short	0x0101
        /*017a*/ 	.byte	0x3f
	.zero		1


	//   ....[16]....
        /*017c*/ 	.word	0x00008a90
        /*0180*/ 	.word	0x00000013
        /*0184*/ 	.word	0x00000020
        /*0188*/ 	.short	0x010a
        /*018a*/ 	.byte	0x3f
	.zero		1


	//   ....[17]....
        /*018c*/ 	.word	0x00008e60
        /*0190*/ 	.word	0x00000006
        /*0194*/ 	.word	0x00000058
        /*0198*/ 	.short	0x0101
        /*019a*/ 	.byte	0x3f
	.zero		1


	//   ....[18]....
        /*019c*/ 	.word	0x00009560
        /*01a0*/ 	.word	0x00000005
        /*01a4*/ 	.word	0x00000000
        /*01a8*/ 	.short	0x010a
        /*01aa*/ 	.byte	0x3f
	.zero		1


	//   ....[19]....
        /*01ac*/ 	.word	0x000095e0
        /*01b0*/ 	.word	0x00000007
        /*01b4*/ 	.word	0x00000000
        /*01b8*/ 	.short	0x010a
        /*01ba*/ 	.byte	0x3f
	.zero		1


	//   ....[20]....
        /*01bc*/ 	.word	0x00009670
        /*01c0*/ 	.word	0x00000006
        /*01c4*/ 	.word	0x00000000
        /*01c8*/ 	.short	0x010a
        /*01ca*/ 	.byte	0x3f
	.zero		1


	//   ....[21]....
        /*01cc*/ 	.word	0x00009700
        /*01d0*/ 	.word	0x00000003
        /*01d4*/ 	.word	0x00000000
        /*01d8*/ 	.short	0x010a
        /*01da*/ 	.byte	0x3f
	.zero		1


	//   ....[22]....
        /*01dc*/ 	.word	0x00009770
        /*01e0*/ 	.word	0x0000000d
        /*01e4*/ 	.word	0x00000000
        /*01e8*/ 	.short	0x010a
        /*01ea*/ 	.byte	0x3f
	.zero		1


	//   ....[23]....
        /*01ec*/ 	.word	0x000097d0
        /*01f0*/ 	.word	0x0000000f
        /*01f4*/ 	.word	0x00000000
        /*01f8*/ 	.short	0x010a
        /*01fa*/ 	.byte	0x3f
	.zero		1


	//   ....[24]....
        /*01fc*/ 	.word	0x000098a0
        /*0200*/ 	.word	0x00000013
        /*0204*/ 	.word	0x00000020
        /*0208*/ 	.short	0x010a
        /*020a*/ 	.byte	0x3f
	.zero		1


	//   ....[25]....
        /*020c*/ 	.word	0x00009970
        /*0210*/ 	.word	0x00000005
        /*0214*/ 	.word	0x00000000
        /*0218*/ 	.short	0x010a
        /*021a*/ 	.byte	0x3f
	.zero		1


	//   ....[26]....
        /*021c*/ 	.word	0x000099c0
        /*0220*/ 	.word	0x00000007
        /*0224*/ 	.word	0x00000000
        /*0228*/ 	.short	0x010a
        /*022a*/ 	.byte	0x3f
	.zero		1


	//   ....[27]....
        /*022c*/ 	.word	0x00009a10
        /*0230*/ 	.word	0x00000006
        /*0234*/ 	.word	0x00000000
        /*0238*/ 	.short	0x010a
        /*023a*/ 	.byte	0x3f
	.zero		1


	//----- nvinfo : EIATTR_NUM_MBARRIERS
	.align		4
.L_28:
        /*023c*/ 	.byte	0x03, 0x38
        /*023e*/ 	.short	0x000a


	//----- nvinfo : EIATTR_EXIT_INSTR_OFFSETS
	.align		4
        /*0240*/ 	.byte	0x04, 0x1c
        /*0242*/ 	.short	(.L_30 - .L_29)


	//   ....[0]....
.L_29:
        /*0244*/ 	.word	0x00000950


	//   ....[1]....
        /*0248*/ 	.word	0x00001140


	//   ....[2]....
        /*024c*/ 	.word	0x000080d0


	//   ....[3]....
        /*0250*/ 	.word	0x00008630


	//   ....[4]....
        /*0254*/ 	.word	0x00009750


	//----- nvinfo : EIATTR_MAX_THREADS
	.align		4
.L_30:
        /*0258*/ 	.byte	0x04, 0x05
        /*025a*/ 	.short	(.L_32 - .L_31)
.L_31:
        /*025c*/ 	.word	0x00000180
        /*0260*/ 	.word	0x00000001
        /*0264*/ 	.word	0x00000001


	//----- nvinfo : EIATTR_CRS_STACK_SIZE
	.align		4
.L_32:
        /*0268*/ 	.byte	0x04, 0x1e
        /*026a*/ 	.short	(.L_34 - .L_33)
.L_33:
        /*026c*/ 	.word	0x00000000


	//----- nvinfo : EIATTR_CBANK_PARAM_SIZE
	.align		4
.L_34:
        /*0270*/ 	.byte	0x03, 0x19
        /*0272*/ 	.short	0x0470


	//----- nvinfo : EIATTR_PARAM_CBANK
	.align		4
        /*0274*/ 	.byte	0x04, 0x0a
        /*0276*/ 	.short	(.L_36 - .L_35)
	.align		4
.L_35:
        /*0278*/ 	.word	index@(.nv.constant0._ZN7cutlass13device_kernelINS_4gemm6kernel13GemmUniversalIN4cute5tupleIJiiiiEEENS1_10collective13CollectiveMmaINS1_37MainloopSm90TmaGmmaWarpSpecializedFP8ILi4ENS5_IJNS4_1CILi2EEESB_NSA_ILi1EEEEEENS1_35KernelTmaWarpSpecializedCooperativeEEENS5_IJNSA_ILi256EEENSA_ILi64EEESH_EEENS_12float_e5m2_tENS5_IJlSC_lEEESJ_SK_NS4_8TiledMMAINS4_8MMA_AtomIJNS4_4SM904GMMA30MMA_64x64x32_F32E5M2E5M2_SS_TNILNSO_7ScaleInE1ELSQ_1EEEEEENS4_6LayoutINS5_IJSB_SC_SC_EEENS5_IJSC_NSA_ILi0EEESV_EEEEENS5_IJNS4_10UnderscoreESY_SY_EEEEENS4_23SM90_TMA_LOAD_MULTICASTENS4_14ComposedLayoutINS4_7SwizzleILi2ELi4ELi3EEENS4_18smem_ptr_flag_bitsILi8EEENST_INS5_IJNSA_ILi8EEESH_EEENS5_IJSH_SC_EEEEEEEvNS4_8identityES11_S1B_vS1C_EENS_8epilogue10collective6detail29Sm90TmaWarpSpecializedAdapterINS1F_15DefaultEpilogueISJ_SK_SK_NS1E_6thread17LinearCombinationISJ_Li1EffLNS1J_9ScaleType4KindE0ELNS_15FloatRoundStyleE2ESJ_EENS1_15EpilogueDefaultEEEEEvvEEEEvNT_6ParamsE)
        /*027c*/ 	.short	0x0210
        /*027e*/ 	.short	0x0470


	//----- nvinfo : EIATTR_SW_WAR
	.align		4
.L_36:
        /*0280*/ 	.byte	0x04, 0x36
        /*0282*/ 	.short	(.L_38 - .L_37)
.L_37:
        /*0284*/ 	.word	0x00000008
.L_38:


//--------------------- .nv.callgraph             --------------------------
	.section	.nv.callgraph,"",@"SHT_CUDA_CALLGRAPH"
	.align	4
	.sectionentsize	8
	.align		4
        /*0000*/ 	.word	0x00000000
	.align		4
        /*0004*/ 	.word	0xffffffff
	.align		4
        /*0008*/ 	.word	0x00000000
	.align		4
        /*000c*/ 	.word	0xfffffffe
	.align		4
        /*0010*/ 	.word	0x00000000
	.align		4
        /*0014*/ 	.word	0xfffffffd
	.align		4
        /*0018*/ 	.word	0x00000000
	.align		4
        /*001c*/ 	.word	0xfffffffc


//--------------------- .nv.constant4             --------------------------
	.section	.nv.constant4,"a",@progbits
	.align	8
	.align		8
.nv.constant4:
        /*0000*/ 	.dword	_ZN39_INTERNAL_043f0422_4_k_cu_63cff994_55164cuda3std3__45__cpo5beginE
	.align		8
        /*0008*/ 	.dword	_ZN39_INTERNAL_043f0422_4_k_cu_63cff994_55164cuda3std3__45__cpo3endE
	.align		8
        /*0010*/ 	.dword	_ZN39_INTERNAL_043f0422_4_k_cu_63cff994_55164cuda3std3__45__cpo6cbeginE
	.align		8
        /*0018*/ 	.dword	_ZN39_INTERNAL_043f0422_4_k_cu_63cff994_55164cuda3std3__45__cpo4cendE
	.align		8
        /*0020*/ 	.dword	_ZN39_INTERNAL_043f0422_4_k_cu_63cff994_55164cuda3std3__441_GLOBAL__N__043f0422_4_k_cu_63cff994_55166ignoreE
	.align		8
        /*0028*/ 	.dword	_ZN39_INTERNAL_043f0422_4_k_cu_63cff994_55164cuda3std3__419piecewise_constructE
	.align		8
        /*0030*/ 	.dword	_ZN39_INTERNAL_043f0422_4_k_cu_63cff994_55164cuda3std3__48in_placeE
	.align		8
        /*0038*/ 	.dword	_ZN39_INTERNAL_043f0422_4_k_cu_63cff994_55164cuda3std6ranges3__45__cpo4swapE
	.align		8
        /*0040*/ 	.dword	_ZN39_INTERNAL_043f0422_4_k_cu_63cff994_55164cuda3std6ranges3__45__cpo9iter_moveE
	.align		8
        /*0048*/ 	.dword	_ZN39_INTERNAL_043f0422_4_k_cu_63cff994_55164cute7productE
	.align		8
        /*0050*/ 	.dword	_ZN39_INTERNAL_043f0422_4_k_cu_63cff994_55164cute1_E


//--------------------- .text._ZN7cutlass13device_kernelINS_4gemm6kernel13GemmUniversalIN4cute5tupleIJiiiiEEENS1_10collective13CollectiveMmaINS1_37MainloopSm90TmaGmmaWarpSpecializedFP8ILi4ENS5_IJNS4_1CILi2EEESB_NSA_ILi1EEEEEENS1_35KernelTmaWarpSpecializedCooperativeEEENS5_IJNSA_ILi256EEENSA_ILi64EEESH_EEENS_12float_e5m2_tENS5_IJlSC_lEEESJ_SK_NS4_8TiledMMAINS4_8MMA_AtomIJNS4_4SM904GMMA30MMA_64x64x32_F32E5M2E5M2_SS_TNILNSO_7ScaleInE1ELSQ_1EEEEEENS4_6LayoutINS5_IJSB_SC_SC_EEENS5_IJSC_NSA_ILi0EEESV_EEEEENS5_IJNS4_10UnderscoreESY_SY_EEEEENS4_23SM90_TMA_LOAD_MULTICASTENS4_14ComposedLayoutINS4_7SwizzleILi2ELi4ELi3EEENS4_18smem_ptr_flag_bitsILi8EEENST_INS5_IJNSA_ILi8EEESH_EEENS5_IJSH_SC_EEEEEEEvNS4_8identityES11_S1B_vS1C_EENS_8epilogue10collective6detail29Sm90TmaWarpSpecializedAdapterINS1F_15DefaultEpilogueISJ_SK_SK_NS1E_6thread17LinearCombinationISJ_Li1EffLNS1J_9ScaleType4KindE0ELNS_15FloatRoundStyleE2ESJ_EENS1_15EpilogueDefaultEEEEEvvEEEEvNT_6ParamsE --------------------------
	.section	.text._ZN7cutlass13device_kernelINS_4gemm6kernel13GemmUniversalIN4cute5tupleIJiiiiEEENS1_10collective13CollectiveMmaINS1_37MainloopSm90TmaGmmaWarpSpecializedFP8ILi4ENS5_IJNS4_1CILi2EEESB_NSA_ILi1EEEEEENS1_35KernelTmaWarpSpecializedCooperativeEEENS5_IJNSA_ILi256EEENSA_ILi64EEESH_EEENS_12float_e5m2_tENS5_IJlSC_lEEESJ_SK_NS4_8TiledMMAINS4_8MMA_AtomIJNS4_4SM904GMMA30MMA_64x64x32_F32E5M2E5M2_SS_TNILNSO_7ScaleInE1ELSQ_1EEEEEENS4_6LayoutINS5_IJSB_SC_SC_EEENS5_IJSC_NSA_ILi0EEESV_EEEEENS5_IJNS4_10UnderscoreESY_SY_EEEEENS4_23SM90_TMA_LOAD_MULTICASTENS4_14ComposedLayoutINS4_7SwizzleILi2ELi4ELi3EEENS4_18smem_ptr_flag_bitsILi8EEENST_INS5_IJNSA_ILi8EEESH_EEENS5_IJSH_SC_EEEEEEEvNS4_8identityES11_S1B_vS1C_EENS_8epilogue10collective6detail29Sm90TmaWarpSpecializedAdapterINS1F_15DefaultEpilogueISJ_SK_SK_NS1E_6thread17LinearCombinationISJ_Li1EffLNS1J_9ScaleType4KindE0ELNS_15FloatRoundStyleE2ESJ_EENS1_15EpilogueDefaultEEEEEvvEEEEvNT_6ParamsE,"ax",@progbits
	.align	128
.text._ZN7cutlass13device_kernelINS_4gemm6kernel13GemmUniversalIN4cute5tupleIJiiiiEEENS1_10collective13CollectiveMmaINS1_37MainloopSm90TmaGmmaWarpSpecializedFP8ILi4ENS5_IJNS4_1CILi2EEESB_NSA_ILi1EEEEEENS1_35KernelTmaWarpSpecializedCooperativeEEENS5_IJNSA_ILi256EEENSA_ILi64EEESH_EEENS_12float_e5m2_tENS5_IJlSC_lEEESJ_SK_NS4_8TiledMMAINS4_8MMA_AtomIJNS4_4SM904GMMA30MMA_64x64x32_F32E5M2E5M2_SS_TNILNSO_7ScaleInE1ELSQ_1EEEEEENS4_6LayoutINS5_IJSB_SC_SC_EEENS5_IJSC_NSA_ILi0EEESV_EEEEENS5_IJNS4_10UnderscoreESY_SY_EEEEENS4_23SM90_TMA_LOAD_MULTICASTENS4_14ComposedLayoutINS4_7SwizzleILi2ELi4ELi3EEENS4_18smem_ptr_flag_bitsILi8EEENST_INS5_IJNSA_ILi8EEESH_EEENS5_IJSH_SC_EEEEEEEvNS4_8identityES11_S1B_vS1C_EENS_8epilogue10collective6detail29Sm90TmaWarpSpecializedAdapterINS1F_15DefaultEpilogueISJ_SK_SK_NS1E_6thread17LinearCombinationISJ_Li1EffLNS1J_9ScaleType4KindE0ELNS_15FloatRoundStyleE2ESJ_EENS1_15EpilogueDefaultEEEEEvvEEEEvNT_6ParamsE:
        .type           _ZN7cutlass13device_kernelINS_4gemm6kernel13GemmUniversalIN4cute5tupleIJiiiiEEENS1_10collective13CollectiveMmaINS1_37MainloopSm90TmaGmmaWarpSpecializedFP8ILi4ENS5_IJNS4_1CILi2EEESB_NSA_ILi1EEEEEENS1_35KernelTmaWarpSpecializedCooperativeEEENS5_IJNSA_ILi256EEENSA_ILi64EEESH_EEENS_12float_e5m2_tENS5_IJlSC_lEEESJ_SK_NS4_8TiledMMAINS4_8MMA_AtomIJNS4_4SM904GMMA30MMA_64x64x32_F32E5M2E5M2_SS_TNILNSO_7ScaleInE1ELSQ_1EEEEEENS4_6LayoutINS5_IJSB_SC_SC_EEENS5_IJSC_NSA_ILi0EEESV_EEEEENS5_IJNS4_10UnderscoreESY_SY_EEEEENS4_23SM90_TMA_LOAD_MULTICASTENS4_14ComposedLayoutINS4_7SwizzleILi2ELi4ELi3EEENS4_18smem_ptr_flag_bitsILi8EEENST_INS5_IJNSA_ILi8EEESH_EEENS5_IJSH_SC_EEEEEEEvNS4_8identityES11_S1B_vS1C_EENS_8epilogue10collective6detail29Sm90TmaWarpSpecializedAdapterINS1F_15DefaultEpilogueISJ_SK_SK_NS1E_6thread17LinearCombinationISJ_Li1EffLNS1J_9ScaleType4KindE0ELNS_15FloatRoundStyleE2ESJ_EENS1_15EpilogueDefaultEEEEEvvEEEEvNT_6ParamsE,@function
        .size           _ZN7cutlass13device_kernelINS_4gemm6kernel13GemmUniversalIN4cute5tupleIJiiiiEEENS1_10collective13CollectiveMmaINS1_37MainloopSm90TmaGmmaWarpSpecializedFP8ILi4ENS5_IJNS4_1CILi2EEESB_NSA_ILi1EEEEEENS1_35KernelTmaWarpSpecializedCooperativeEEENS5_IJNSA_ILi256EEENSA_ILi64EEESH_EEENS_12float_e5m2_tENS5_IJlSC_lEEESJ_SK_NS4_8TiledMMAINS4_8MMA_AtomIJNS4_4SM904GMMA30MMA_64x64x32_F32E5M2E5M2_SS_TNILNSO_7ScaleInE1ELSQ_1EEEEEENS4_6LayoutINS5_IJSB_SC_SC_EEENS5_IJSC_NSA_ILi0EEESV_EEEEENS5_IJNS4_10UnderscoreESY_SY_EEEEENS4_23SM90_TMA_LOAD_MULTICASTENS4_14ComposedLayoutINS4_7SwizzleILi2ELi4ELi3EEENS4_18smem_ptr_flag_bitsILi8EEENST_INS5_IJNSA_ILi8EEESH_EEENS5_IJSH_SC_EEEEEEEvNS4_8identityES11_S1B_vS1C_EENS_8epilogue10collective6detail29Sm90TmaWarpSpecializedAdapterINS1F_15DefaultEpilogueISJ_SK_SK_NS1E_6thread17LinearCombinationISJ_Li1EffLNS1J_9ScaleType4KindE0ELNS_15FloatRoundStyleE2ESJ_EENS1_15EpilogueDefaultEEEEEvvEEEEvNT_6ParamsE,(.L_x_204 - _ZN7cutlass13device_kernelINS_4gemm6kernel13GemmUniversalIN4cute5tupleIJiiiiEEENS1_10collective13CollectiveMmaINS1_37MainloopSm90TmaGmmaWarpSpecializedFP8ILi4ENS5_IJNS4_1CILi2EEESB_NSA_ILi1EEEEEENS1_35KernelTmaWarpSpecializedCooperativeEEENS5_IJNSA_ILi256EEENSA_ILi64EEESH_EEENS_12float_e5m2_tENS5_IJlSC_lEEESJ_SK_NS4_8TiledMMAINS4_8MMA_AtomIJNS4_4SM904GMMA30MMA_64x64x32_F32E5M2E5M2_SS_TNILNSO_7ScaleInE1ELSQ_1EEEEEENS4_6LayoutINS5_IJSB_SC_SC_EEENS5_IJSC_NSA_ILi0EEESV_EEEEENS5_IJNS4_10UnderscoreESY_SY_EEEEENS4_23SM90_TMA_LOAD_MULTICASTENS4_14ComposedLayoutINS4_7SwizzleILi2ELi4ELi3EEENS4_18smem_ptr_flag_bitsILi8EEENST_INS5_IJNSA_ILi8EEESH_EEENS5_IJSH_SC_EEEEEEEvNS4_8identityES11_S1B_vS1C_EENS_8epilogue10collective6detail29Sm90TmaWarpSpecializedAdapterINS1F_15DefaultEpilogueISJ_SK_SK_NS1E_6thread17LinearCombinationISJ_Li1EffLNS1J_9ScaleType4KindE0ELNS_15FloatRoundStyleE2ESJ_EENS1_15EpilogueDefaultEEEEEvvEEEEvNT_6ParamsE)
        .other          _ZN7cutlass13device_kernelINS_4gemm6kernel13GemmUniversalIN4cute5tupleIJiiiiEEENS1_10collective13CollectiveMmaINS1_37MainloopSm90TmaGmmaWarpSpecializedFP8ILi4ENS5_IJNS4_1CILi2EEESB_NSA_ILi1EEEEEENS1_35KernelTmaWarpSpecializedCooperativeEEENS5_IJNSA_ILi256EEENSA_ILi64EEESH_EEENS_12float_e5m2_tENS5_IJlSC_lEEESJ_SK_NS4_8TiledMMAINS4_8MMA_AtomIJNS4_4SM904GMMA30MMA_64x64x32_F32E5M2E5M2_SS_TNILNSO_7ScaleInE1ELSQ_1EEEEEENS4_6LayoutINS5_IJSB_SC_SC_EEENS5_IJSC_NSA_ILi0EEESV_EEEEENS5_IJNS4_10UnderscoreESY_SY_EEEEENS4_23SM90_TMA_LOAD_MULTICASTENS4_14ComposedLayoutINS4_7SwizzleILi2ELi4ELi3EEENS4_18smem_ptr_flag_bitsILi8EEENST_INS5_IJNSA_ILi8EEESH_EEENS5_IJSH_SC_EEEEEEEvNS4_8identityES11_S1B_vS1C_EENS_8epilogue10collective6detail29Sm90TmaWarpSpecializedAdapterINS1F_15DefaultEpilogueISJ_SK_SK_NS1E_6thread17LinearCombinationISJ_Li1EffLNS1J_9ScaleType4KindE0ELNS_15FloatRoundStyleE2ESJ_EENS1_15EpilogueDefaultEEEEEvvEEEEvNT_6ParamsE,@"STO_CUDA_ENTRY STV_DEFAULT"
_ZN7cutlass13device_kernelINS_4gemm6kernel13GemmUniversalIN4cute5tupleIJiiiiEEENS1_10collective13CollectiveMmaINS1_37MainloopSm90TmaGmmaWarpSpecializedFP8ILi4ENS5_IJNS4_1CILi2EEESB_NSA_ILi1EEEEEENS1_35KernelTmaWarpSpecializedCooperativeEEENS5_IJNSA_ILi256EEENSA_ILi64EEESH_EEENS_12float_e5m2_tENS5_IJlSC_lEEESJ_SK_NS4_8TiledMMAINS4_8MMA_AtomIJNS4_4SM904GMMA30MMA_64x64x32_F32E5M2E5M2_SS_TNILNSO_7ScaleInE1ELSQ_1EEEEEENS4_6LayoutINS5_IJSB_SC_SC_EEENS5_IJSC_NSA_ILi0EEESV_EEEEENS5_IJNS4_10UnderscoreESY_SY_EEEEENS4_23SM90_TMA_LOAD_MULTICASTENS4_14ComposedLayoutINS4_7SwizzleILi2ELi4ELi3EEENS4_18smem_ptr_flag_bitsILi8EEENST_INS5_IJNSA_ILi8EEESH_EEENS5_IJSH_SC_EEEEEEEvNS4_8identityES11_S1B_vS1C_EENS_8epilogue10collective6detail29Sm90TmaWarpSpecializedAdapterINS1F_15DefaultEpilogueISJ_SK_SK_NS1E_6thread17LinearCombinationISJ_Li1EffLNS1J_9ScaleType4KindE0ELNS_15FloatRoundStyleE2ESJ_EENS1_15EpilogueDefaultEEEEEvvEEEEvNT_6ParamsE:
[----:B------:R-:W-:Y:S01]  /*0000*/  LDC R1, c[0x0][0x28] ;  /* 0x00000a00ff017b82 */ /* 0x000fe20000000800 */
[----:B------:R-:W0:Y:S01]  /*0010*/  S2R R0, SR_TID.X ;  /* 0x0000000000007919 */ /* 0x000e220000002100 */
[----:B------:R-:W-:Y:S01]  /*0020*/  ELECT P0, URZ, PT ;  /* 0x00000000003f782f */ /* 0x000fe20003800000 */
[----:B------:R-:W-:Y:S01]  /*0030*/  BSSY B0, `(.L_x_0) ;  /* 0x000000f000007945 */ /* 0x000fe20003800000 */
[--C-:B0-----:R-:W-:Y:S02]  /*0040*/  SHF.R.U32.HI R2, RZ, 0x5, R0.reuse ;  /* 0x00000005ff027819 */ /* 0x101fe40000011600 */
[----:B------:R-:W-:-:S03]  /*0050*/  SHF.R.U32.HI R3, RZ, 0x7, R0 ;  /* 0x00000007ff037819 */ /* 0x000fc60000011600 */
[----:B------:R-:W0:Y:S04]  /*0060*/  SHFL.IDX PT, R7, R2, RZ, 0x1f ;  /* 0x00001fff02077589 */ /* 0x000e2800000e0000 */
[----:B------:R-:W1:Y:S01]  /*0070*/  SHFL.IDX PT, R3, R3, RZ, 0x1f ;  /* 0x00001fff03037589 */ /* 0x000e6200000e0000 */
[----:B0-----:R-:W-:-:S13]  /*0080*/  ISETP.NE.OR P0, PT, R7, RZ, !P0 ;  /* 0x000000ff0700720c */ /* 0x001fda0004705670 */
[----:B-1----:R-:W-:Y:S05]  /*0090*/  @P0 BRA `(.L_x_1) ;  /* 0x0000000000200947 */ /* 0x002fea0003800000 */
[----:B------:R-:W-:Y:S02]  /*00a0*/  ULDC.64 UR4, c[0x0][0x198] ;  /* 0x0000660000047ab9 */ /* 0x000fe40000000a00 */
[----:B------:R-:W-:Y:S02]  /*00b0*/  UIADD3 UR6, UP0, UR4, 0xf0, URZ ;  /* 0x000000f004067890 */ /* 0x000fe4000ff1e03f */
[----:B------:R-:W-:Y:S02]  /*00c0*/  UIADD3 UR4, UP1, UR4, 0x1f0, URZ ;  /* 0x000001f004047890 */ /* 0x000fe4000ff3e03f */
[----:B------:R-:W-:Y:S02]  /*00d0*/  UIADD3.X UR7, URZ, UR5, URZ, UP0, !UPT ;  /* 0x000000053f077290 */ /* 0x000fe400087fe43f */
[----:B------:R-:W-:-:S07]  /*00e0*/  UIADD3.X UR5, URZ, UR5, URZ, UP1, !UPT ;  /* 0x000000053f057290 */ /* 0x000fce0008ffe43f */
[----:B------:R0:W-:Y:S02]  /*00f0*/  UTMACCTL.PF [UR6] ;  /* 0x00000000060079b9 */ /* 0x0001e40008040000 */
[----:B------:R0:W-:Y:S02]  /*0100*/  UTMACCTL.PF [UR4] ;  /* 0x00000000040079b9 */ /* 0x0001e40008040000 */
[----:B0-----:R-:W-:Y:S01]  /*0110*/  NOP ;  /* 0x0000000000007918 */ /* 0x001fe20000000000 */
.L_x_1:
[----:B------:R-:W-:Y:S05]  /*0120*/  BSYNC B0 ;  /* 0x0000000000007941 */ /* 0x000fea0003800000 */
.L_x_0:
[----:B------:R-:W0:Y:S02]  /*0130*/  SHFL.IDX PT, R4, R2, RZ, 0x1f ;  /* 0x00001fff02047589 */ /* 0x000e2400000e0000 */
[----:B0-----:R-:W-:-:S13]  /*0140*/  ISETP.NE.AND P0, PT, R4, RZ, PT ;  /* 0x000000ff0400720c */ /* 0x001fda0003f05270 */
[----:B------:R-:W-:Y:S05]  /*0150*/  @P0 BRA `(.L_x_2) ;  /* 0x0000000000580947 */ /* 0x000fea0003800000 */
[----:B------:R-:W0:Y:S01]  /*0160*/  S2UR UR8, SR_CgaCtaId ;  /* 0x00000000000879c3 */ /* 0x000e220000008800 */
[----:B------:R-:W-:Y:S01]  /*0170*/  UMOV UR4, 0x400 ;  /* 0x0000040000047882 */ /* 0x000fe20000000000 */
[----:B------:R-:W-:Y:S01]  /*0180*/  UMOV UR5, 0x1 ;  /* 0x0000000100057882 */ /* 0x000fe20000000000 */
[----:B------:R-:W-:Y:S01]  /*0190*/  UMOV UR6, 0x6 ;  /* 0x0000000600067882 */ /* 0x000fe20000000000 */
[----:B------:R-:W-:Y:S01]  /*01a0*/  ELECT P0, URZ, PT ;  /* 0x00000000003f782f */ /* 0x000fe20003800000 */
[----:B------:R-:W-:-:S04]  /*01b0*/  UIADD3 UR6, -UR6, 0x100000, URZ ;  /* 0x0010000006067890 */ /* 0x000fc8000fffe13f */
[----:B------:R-:W-:Y:S02]  /*01c0*/  USHF.L.U32 UR7, UR6, 0xb, URZ ;  /* 0x0000000b06077899 */ /* 0x000fe4000800063f */
[----:B------:R-:W-:Y:S02]  /*01d0*/  USHF.L.U32 UR6, UR6, 0x1, URZ ;  /* 0x0000000106067899 */ /* 0x000fe4000800063f */
[----:B0-----:R-:W-:Y:S02]  /*01e0*/  ULEA UR8, UR8, UR4, 0x18 ;  /* 0x0000000408087291 */ /* 0x001fe4000f8ec03f */
[----:B------:R-:W-:-:S04]  /*01f0*/  UIADD3 UR4, -UR5, 0x100000, URZ ;  /* 0x0010000005047890 */ /* 0x000fc8000fffe13f */
[----:B------:R-:W-:Y:S02]  /*0200*/  USHF.L.U32 UR5, UR4, 0xb, URZ ;  /* 0x0000000b04057899 */ /* 0x000fe4000800063f */
[----:B------:R-:W-:Y:S01]  /*0210*/  USHF.L.U32 UR4, UR4, 0x1, URZ ;  /* 0x0000000104047899 */ /* 0x000fe2000800063f */
[----:B------:R-:W0:Y:S11]  /*0220*/  FENCE.VIEW.ASYNC.S ;  /* 0x00000000000073c6 */ /* 0x000e360000000000 */
[----:B0-----:R0:W1:Y:S01]  /*0230*/  SYNCS.EXCH.64 URZ, [UR8], UR4 ;  /* 0x00000004083f75b2 */ /* 0x0010620008000100 */
[----:B------:R0:W2:Y:S01]  /*0240*/  SYNCS.EXCH.64 URZ, [UR8+0x20], UR6 ;  /* 0x00002006083f75b2 */ /* 0x0000a20008000100 */
[----:B------:R0:W3:Y:S01]  /*0250*/  SYNCS.EXCH.64 URZ, [UR8+0x8], UR4 ;  /* 0x00000804083f75b2 */ /* 0x0000e20008000100 */
[----:B------:R0:W4:Y:S01]  /*0260*/  SYNCS.EXCH.64 URZ, [UR8+0x28], UR6 ;  /* 0x00002806083f75b2 */ /* 0x0001220008000100 */
[----:B------:R0:W0:Y:S01]  /*0270*/  SYNCS.EXCH.64 URZ, [UR8+0x10], UR4 ;  /* 0x00001004083f75b2 */ /* 0x0000220008000100 */
[----:B------:R0:W0:Y:S01]  /*0280*/  SYNCS.EXCH.64 URZ, [UR8+0x30], UR6 ;  /* 0x00003006083f75b2 */ /* 0x0000220008000100 */
[----:B------:R0:W0:Y:S01]  /*0290*/  SYNCS.EXCH.64 URZ, [UR8+0x18], UR4 ;  /* 0x00001804083f75b2 */ /* 0x0000220008000100 */
[----:B------:R0:W0:Y:S01]  /*02a0*/  SYNCS.EXCH.64 URZ, [UR8+0x38], UR6 ;  /* 0x00003806083f75b2 */ /* 0x0000220008000100 */
[----:B------:R-:W-:Y:S01]  /*02b0*/  NOP ;  /* 0x0000000000007918 */ /* 0x000fe20000000000 */
.L_x_2:
[----:B------:R-:W-:Y:S01]  /*02c0*/  SHF.R.S32.HI R5, RZ, 0x1f, R0 ;  /* 0x0000001fff057819 */ /* 0x000fe20000011400 */
[----:B------:R-:W5:Y:S01]  /*02d0*/  SHFL.IDX PT, R2, R2, RZ, 0x1f ;  /* 0x00001fff02027589 */ /* 0x000f6200000e0000 */
[----:B0-----:R-:W0:Y:S01]  /*02e0*/  S2UR UR8, SR_CTAID.X ;  /* 0x00000000000879c3 */ /* 0x001e220000002500 */
[----:B------:R-:W-:Y:S02]  /*02f0*/  ELECT P0, URZ, PT ;  /* 0x00000000003f782f */ /* 0x000fe40003800000 */
[----:B------:R-:W-:Y:S01]  /*0300*/  LEA.HI R5, R5, R0, RZ, 0x7 ;  /* 0x0000000005057211 */ /* 0x000fe200078f38ff */
[----:B------:R-:W1:Y:S01]  /*0310*/  S2R R8, SR_CTAID.Y ;  /* 0x0000000000087919 */ /* 0x000e620000002600 */
[----:B------:R-:W-:Y:S01]  /*0320*/  SHF.R.S32.HI R11, RZ, 0x1f, R4 ;  /* 0x0000001fff0b7819 */ /* 0x000fe20000011404 */
[----:B------:R-:W-:Y:S01]  /*0330*/  ULDC UR4, c[0x0][0x150] ;  /* 0x0000540000047ab9 */ /* 0x000fe20000000800 */
[----:B------:R-:W-:Y:S01]  /*0340*/  LOP3.LUT R5, R5, 0xffffff80, RZ, 0xc0, !PT ;  /* 0xffffff8005057812 */ /* 0x000fe200078ec0ff */
[----:B------:R-:W-:Y:S01]  /*0350*/  VIADD R16, R3, 0xffffffff ;  /* 0xffffffff03107836 */ /* 0x000fe20000000000 */
[----:B------:R-:W-:Y:S01]  /*0360*/  LEA.HI R11, R11, R4, RZ, 0x2 ;  /* 0x000000040b0b7211 */ /* 0x000fe200078f10ff */
[----:B------:R-:W2:Y:S01]  /*0370*/  LDC R12, c[0x0][0x144] ;  /* 0x00005100ff0c7b82 */ /* 0x000ea20000000800 */
[----:B------:R-:W-:Y:S01]  /*0380*/  NOP ;  /* 0x0000000000007918 */ /* 0x000fe20000000000 */
[----:B------:R-:W-:Y:S01]  /*0390*/  IMAD.IADD R6, R0, 0x1, -R5 ;  /* 0x0000000100067824 */ /* 0x000fe200078e0a05 */
[----:B------:R-:W-:Y:S01]  /*03a0*/  LOP3.LUT R11, R11, 0x3ffffffc, RZ, 0xc0, !PT ;  /* 0x3ffffffc0b0b7812 */ /* 0x000fe200078ec0ff */
[----:B------:R-:W-:Y:S01]  /*03b0*/  NOP ;  /* 0x0000000000007918 */ /* 0x000fe20000000000 */
[----:B------:R-:W-:-:S02]  /*03c0*/  ISETP.NE.AND P4, PT, R3, RZ, PT ;  /* 0x000000ff0300720c */ /* 0x000fc40003f85270 */
[----:B------:R-:W-:Y:S01]  /*03d0*/  SHF.R.S32.HI R5, RZ, 0x1f, R6 ;  /* 0x0000001fff057819 */ /* 0x000fe20000011406 */
[----:B------:R-:W-:Y:S01]  /*03e0*/  IMAD.IADD R4, R4, 0x1, -R11 ;  /* 0x0000000104047824 */ /* 0x000fe200078e0a0b */
[----:B------:R-:W3:Y:S01]  /*03f0*/  LDC R14, c[0x0][0x140] ;  /* 0x00005000ff0e7b82 */ /* 0x000ee20000000800 */
[----:B------:R-:W-:Y:S02]  /*0400*/  ISETP.GE.U32.AND P6, PT, R16, 0x2, PT ;  /* 0x000000021000780c */ /* 0x000fe40003fc6070 */
[----:B------:R-:W-:Y:S02]  /*0410*/  LEA.HI R5, R5, R6, RZ, 0x3 ;  /* 0x0000000605057211 */ /* 0x000fe400078f18ff */
[----:B-----5:R-:W-:Y:S02]  /*0420*/  ISETP.NE.OR P0, PT, R2, RZ, !P0 ;  /* 0x000000ff0200720c */ /* 0x020fe40004705670 */
[--C-:B------:R-:W-:Y:S01]  /*0430*/  SHF.R.S32.HI R2, RZ, 0x3, R5.reuse ;  /* 0x00000003ff027819 */ /* 0x100fe20000011405 */
[----:B------:R-:W5:Y:S01]  /*0440*/  LDC R13, c[0x0][0x148] ;  /* 0x00005200ff0d7b82 */ /* 0x000f620000000800 */
[----:B------:R-:W-:-:S02]  /*0450*/  SHF.R.S32.HI R5, RZ, 0x1f, R5 ;  /* 0x0000001fff057819 */ /* 0x000fc40000011405 */
[----:B0-----:R-:W-:Y:S02]  /*0460*/  I2FP.F32.U32 R10, UR8 ;  /* 0x00000008000a7c45 */ /* 0x001fe40008201000 */
[----:B------:R-:W-:-:S03]  /*0470*/  LEA.HI R5, R5, R2, RZ, 0x2 ;  /* 0x0000000205057211 */ /* 0x000fc600078f10ff */
[----:B------:R-:W-:Y:S01]  /*0480*/  FMUL R10, R10, UR4 ;  /* 0x000000040a0a7c20 */ /* 0x000fe20008400000 */
[----:B------:R-:W-:Y:S01]  /*0490*/  LOP3.LUT R5, R5, 0xfffffffc, RZ, 0xc0, !PT ;  /* 0xfffffffc05057812 */ /* 0x000fe200078ec0ff */
[----:B------:R-:W-:Y:S01]  /*04a0*/  VOTEU.ALL UP0, P0 ;  /* 0x00000000003f7886 */ /* 0x000fe20000000000 */
[----:B-1----:R-:W-:Y:S01]  /*04b0*/  I2FP.F32.U32 R11, R8 ;  /* 0x00000008000b7245 */ /* 0x002fe20000201000 */
[----:B------:R-:W-:Y:S01]  /*04c0*/  ULDC UR4, c[0x0][0x154] ;  /* 0x0000550000047ab9 */ /* 0x000fe20000000800 */
[----:B------:R-:W-:Y:S01]  /*04d0*/  VOTEU.ALL UP1, P0 ;  /* 0x00000000003f7886 */ /* 0x000fe20000020000 */
[----:B------:R-:W0:Y:S01]  /*04e0*/  F2I.U32.TRUNC.NTZ R10, R10 ;  /* 0x0000000a000a7305 */ /* 0x000e22000020f000 */
[----:B------:R-:W-:Y:S01]  /*04f0*/  IMAD.IADD R5, R2, 0x1, -R5 ;  /* 0x0000000102057824 */ /* 0x000fe200078e0a05 */
[----:B------:R-:W1:Y:S01]  /*0500*/  @!UP0 S2UR UR7, SR_CgaCtaId ;  /* 0x00000000000789c3 */ /* 0x000e620000008800 */
[----:B------:R-:W-:Y:S01]  /*0510*/  @!UP0 UMOV UR6, 0x400 ;  /* 0x0000040000068882 */ /* 0x000fe20000000000 */
[----:B---3--:R-:W-:Y:S01]  /*0520*/  ISETP.EQ.U32.AND P2, PT, R14, 0x1, PT ;  /* 0x000000010e00780c */ /* 0x008fe20003f42070 */
[----:B------:R-:W-:-:S05]  /*0530*/  IMAD R5, R4, 0x4, R5 ;  /* 0x0000000404057824 */ /* 0x000fca00078e0205 */
[----:B------:R-:W-:-:S04]  /*0540*/  LEA.HI R2, R5, R5, RZ, 0x1 ;  /* 0x0000000505027211 */ /* 0x000fc800078f08ff */
[----:B------:R-:W-:Y:S01]  /*0550*/  LOP3.LUT R4, R2, 0xfffffffe, RZ, 0xc0, !PT ;  /* 0xfffffffe02047812 */ /* 0x000fe200078ec0ff */
[----:B0-----:R-:W-:Y:S02]  /*0560*/  IMAD.MOV R15, RZ, RZ, -R10 ;  /* 0x000000ffff0f7224 */ /* 0x001fe400078e0a0a */
[----:B------:R-:W-:Y:S01]  /*0570*/  FMUL R10, R11, UR4 ;  /* 0x000000040b0a7c20 */ /* 0x000fe20008400000 */
[----:B------:R-:W-:Y:S01]  /*0580*/  SHF.R.S32.HI R2, RZ, 0x1f, R7 ;  /* 0x0000001fff027819 */ /* 0x000fe20000011407 */
[----:B------:R-:W-:Y:S01]  /*0590*/  UMOV UR4, 0x20 ;  /* 0x0000002000047882 */ /* 0x000fe20000000000 */
[----:B--2---:R-:W-:Y:S01]  /*05a0*/  IMAD R12, R12, R15, UR8 ;  /* 0x000000080c0c7e24 */ /* 0x004fe2000f8e020f */
[----:B------:R-:W-:-:S04]  /*05b0*/  @!UP0 UIADD3 UR4, -UR4, 0x100000, URZ ;  /* 0x0010000004048890 */ /* 0x000fc8000fffe13f */
[----:B------:R-:W-:Y:S02]  /*05c0*/  @!UP0 USHF.L.U32 UR5, UR4, 0xb, URZ ;  /* 0x0000000b04058899 */ /* 0x000fe4000800063f */
[----:B------:R-:W-:Y:S01]  /*05d0*/  @!UP0 USHF.L.U32 UR4, UR4, 0x1, URZ ;  /* 0x0000000104048899 */ /* 0x000fe2000800063f */
[C---:B------:R-:W-:Y:S01]  /*05e0*/  IMAD.IADD R11, R5.reuse, 0x1, -R4 ;  /* 0x00000001050b7824 */ /* 0x040fe200078e0a04 */
[----:B------:R-:W0:Y:S01]  /*05f0*/  F2I.U32.TRUNC.NTZ R10, R10 ;  /* 0x0000000a000a7305 */ /* 0x000e22000020f000 */
[----:B------:R-:W-:Y:S01]  /*0600*/  LEA.HI R2, R2, R7, RZ, 0x2 ;  /* 0x0000000702027211 */ /* 0x000fe200078f10ff */
[----:B------:R-:W-:Y:S02]  /*0610*/  IMAD.SHL.U32 R4, R5, 0x4, RZ ;  /* 0x0000000405047824 */ /* 0x000fe400078e00ff */
[----:B------:R-:W-:Y:S01]  /*0620*/  ISETP.NE.AND P3, PT, R11, R12, PT ;  /* 0x0000000c0b00720c */ /* 0x000fe20003f65270 */
[----:B-1----:R-:W-:Y:S01]  /*0630*/  @!UP0 ULEA UR6, UR7, UR6, 0x18 ;  /* 0x0000000607068291 */ /* 0x002fe2000f8ec03f */
[----:B------:R-:W-:Y:S01]  /*0640*/  LOP3.LUT R2, R2, 0xfffffffc, RZ, 0xc0, !PT ;  /* 0xfffffffc02027812 */ /* 0x000fe200078ec0ff */
[----:B------:R-:W-:Y:S01]  /*0650*/  VOTEU.ALL UP0, P0 ;  /* 0x00000000003f7886 */ /* 0x000fe20000000000 */
[----:B------:R-:W-:-:S02]  /*0660*/  LOP3.LUT R5, R5, 0xc, R4, 0x78, !PT ;  /* 0x0000000c05057812 */ /* 0x000fc400078e7804 */
[----:B------:R-:W-:Y:S01]  /*0670*/  LOP3.LUT P0, RZ, R6, 0x7, RZ, 0xc0, !PT ;  /* 0x0000000706ff7812 */ /* 0x000fe2000780c0ff */
[----:B------:R-:W-:Y:S02]  /*0680*/  IMAD.IADD R7, R7, 0x1, -R2 ;  /* 0x0000000107077824 */ /* 0x000fe400078e0a02 */
[----:B------:R-:W-:Y:S01]  /*0690*/  IMAD.MOV.U32 R6, RZ, RZ, 0x1 ;  /* 0x00000001ff067424 */ /* 0x000fe200078e00ff */
[----:B------:R-:W-:Y:S01]  /*06a0*/  ISETP.LT.U32.AND P0, PT, R5, 0x4, !P0 ;  /* 0x000000040500780c */ /* 0x000fe20004701070 */
[----:B0-----:R-:W-:Y:S01]  /*06b0*/  IMAD.MOV R20, RZ, RZ, -R10 ;  /* 0x000000ffff147224 */ /* 0x001fe200078e0a0a */
[----:B------:R-:W-:Y:S01]  /*06c0*/  ISETP.NE.AND P1, PT, R7, 0x3, PT ;  /* 0x000000030700780c */ /* 0x000fe20003f25270 */
[----:B------:R-:W0:Y:S02]  /*06d0*/  FENCE.VIEW.ASYNC.S ;  /* 0x00000000000073c6 */ /* 0x000e240000000000 */
[----:B0-----:R0:W1:Y:S01]  /*06e0*/  @!UP0 SYNCS.EXCH.64 URZ, [UR6+0x50], UR4 ;  /* 0x00005004063f85b2 */ /* 0x0010620008000100 */
[----:B------:R-:W-:Y:S01]  /*06f0*/  @P3 LEA.HI R2, R5, R5, RZ, 0x1 ;  /* 0x0000000505023211 */ /* 0x000fe200078f08ff */
[----:B-----5:R-:W-:Y:S01]  /*0700*/  IMAD R11, R13, R20, R8 ;  /* 0x000000140d0b7224 */ /* 0x020fe200078e0208 */
[----:B------:R-:W-:-:S02]  /*0710*/  ISETP.EQ.OR P1, PT, R7, RZ, !P1 ;  /* 0x000000ff0700720c */ /* 0x000fc40004f22670 */
[----:B------:R-:W-:Y:S02]  /*0720*/  @P3 SHF.R.S32.HI R2, RZ, 0x1, R2 ;  /* 0x00000001ff023819 */ /* 0x000fe40000011402 */
[----:B------:R-:W-:Y:S02]  /*0730*/  ISETP.EQ.AND P1, PT, R3, RZ, P1 ;  /* 0x000000ff0300720c */ /* 0x000fe40000f22270 */
[----:B------:R-:W-:Y:S02]  /*0740*/  @P3 ISETP.NE.AND P5, PT, R2, R11, PT ;  /* 0x0000000b0200320c */ /* 0x000fe40003fa5270 */
[----:B------:R-:W-:Y:S02]  /*0750*/  SEL R3, RZ, 0x1, !P0 ;  /* 0x00000001ff037807 */ /* 0x000fe40004000000 */
[----:B------:R-:W-:Y:S02]  /*0760*/  @P3 SEL R6, RZ, 0x1, P5 ;  /* 0x00000001ff063807 */ /* 0x000fe40002800000 */
[----:B------:R-:W-:Y:S01]  /*0770*/  SEL R4, RZ, 0x1, !P1 ;  /* 0x00000001ff047807 */ /* 0x000fe20004800000 */
[----:B------:R0:W2:Y:S01]  /*0780*/  @!UP1 SYNCS.EXCH.64 URZ, [UR6+0x58], UR4 ;  /* 0x00005804063f95b2 */ /* 0x0000a20008000100 */
[----:B------:R-:W-:Y:S01]  /*0790*/  LOP3.LUT R6, R6, R3, RZ, 0xc0, !PT ;  /* 0x0000000306067212 */ /* 0x000fe200078ec0ff */
[----:B------:R-:W-:Y:S01]  /*07a0*/  NOP ;  /* 0x0000000000007918 */ /* 0x000fe20000000000 */
[----:B------:R-:W-:Y:S01]  /*07b0*/  SEL R4, R4, 0x2, P6 ;  /* 0x0000000204047807 */ /* 0x000fe20003000000 */
[----:B------:R-:W-:Y:S06]  /*07c0*/  @!P2 BRA `(.L_x_3) ;  /* 0x000000000008a947 */ /* 0x000fec0003800000 */
[----:B-12-4-:R-:W-:Y:S01]  /*07d0*/  UCGABAR_ARV ;  /* 0x00000000000079c7 */ /* 0x016fe20008000000 */
[----:B------:R-:W-:Y:S05]  /*07e0*/  BRA `(.L_x_4) ;  /* 0x0000000000047947 */ /* 0x000fea0003800000 */
.L_x_3:
[----:B-12-4-:R-:W-:Y:S01]  /*07f0*/  NOP ;  /* 0x0000000000007918 */ /* 0x016fe20000000000 */
.L_x_4:
[----:B------:R-:W1:Y:S01]  /*0800*/  LDC R2, c[0x0][0x65c] ;  /* 0x00019700ff027b82 */ /* 0x000e620000000800 */
[----:B------:R-:W-:Y:S01]  /*0810*/  IMAD.MOV.U32 R3, RZ, RZ, RZ ;  /* 0x000000ffff037224 */ /* 0x000fe200078e00ff */
[----:B-1----:R-:W-:Y:S01]  /*0820*/  ISETP.NE.AND P3, PT, R2, 0x1, PT ;  /* 0x000000010200780c */ /* 0x002fe20003f65270 */
[----:B------:R-:W-:-:S12]  /*0830*/  IMAD.U32 R2, RZ, RZ, UR8 ;  /* 0x00000008ff027e24 */ /* 0x000fd8000f8e00ff */
[----:B------:R-:W1:Y:S01]  /*0840*/  @P3 LDC R15, c[0x0][0x10] ;  /* 0x00000400ff0f3b82 */ /* 0x000e620000000800 */
[----:B------:R-:W-:Y:S02]  /*0850*/  @P3 IMAD.MOV.U32 R9, RZ, RZ, RZ ;  /* 0x000000ffff093224 */ /* 0x000fe400078e00ff */
[----:B------:R-:W-:-:S05]  /*0860*/  @P3 IMAD.MOV.U32 R17, RZ, RZ, RZ ;  /* 0x000000ffff113224 */ /* 0x000fca00078e00ff */
[----:B------:R-:W2:Y:S01]  /*0870*/  @!P3 LDC R11, c[0x0][0xc] ;  /* 0x00000300ff0bbb82 */ /* 0x000ea20000000800 */
[----:B-1----:R-:W-:-:S04]  /*0880*/  @P3 IMAD.WIDE.U32 R14, R15, UR8, R8 ;  /* 0x000000080f0e3c25 */ /* 0x002fc8000f8e0008 */
[----:B--2---:R-:W-:-:S04]  /*0890*/  @!P3 IMAD.WIDE.U32 R10, R8, R11, R2 ;  /* 0x0000000b080ab225 */ /* 0x004fc800078e0002 */
[----:B------:R-:W-:Y:S02]  /*08a0*/  @P3 IMAD.MOV.U32 R2, RZ, RZ, R14 ;  /* 0x000000ffff023224 */ /* 0x000fe400078e000e */
[----:B------:R-:W-:Y:S02]  /*08b0*/  @P3 IMAD.IADD R3, R15, 0x1, R17 ;  /* 0x000000010f033824 */ /* 0x000fe400078e0211 */
[----:B------:R-:W-:Y:S02]  /*08c0*/  @!P3 IMAD.MOV.U32 R2, RZ, RZ, R10 ;  /* 0x000000ffff02b224 */ /* 0x000fe400078e000a */
[----:B------:R-:W-:Y:S01]  /*08d0*/  @!P3 IMAD.MOV.U32 R3, RZ, RZ, R11 ;  /* 0x000000ffff03b224 */ /* 0x000fe200078e000b */
[----:B------:R-:W-:Y:S06]  /*08e0*/  @!P2 BRA `(.L_x_5) ;  /* 0x00000000000ca947 */ /* 0x000fec0003800000 */
[----:B------:R-:W-:Y:S01]  /*08f0*/  UCGABAR_WAIT ;  /* 0x0000000000007dc7 */ /* 0x000fe20008000000 */
[----:B------:R-:W-:Y:S01]  /*0900*/  CCTL.IVALL ;  /* 0x00000000ff00798f */ /* 0x000fe20002000000 */
[----:B------:R-:W-:Y:S05]  /*0910*/  BRA `(.L_x_6) ;  /* 0x0000000000047947 */ /* 0x000fea0003800000 */
.L_x_5:
[----:B------:R-:W-:Y:S06]  /*0920*/  BAR.SYNC.DEFER_BLOCKING 0x0 ;  /* 0x0000000000007b1d */ /* 0x000fec0000010000 */
.L_x_6:
[----:B------:R-:W-:Y:S05]  /*0930*/  @!P4 BRA `(.L_x_7) ;  /* 0x0000007400e8c947 */ /* 0x000fea0003800000 */
[----:B------:R-:W-:-:S13]  /*0940*/  ISETP.GT.U32.AND P0, PT, R16, 0x1, PT ;  /* 0x000000011000780c */ /* 0x000fda0003f04070 */
[----:B0-----:R-:W-:Y:S05]  /*0950*/  @P0 EXIT ;  /* 0x000000000000094d */ /* 0x001fea0003800000 */
[----:B------:R-:W-:Y:S01]  /*0960*/  ULDC.64 UR4, c[0x0][0x650] ;  /* 0x0001940000047ab9 */ /* 0x000fe20000000a00 */
[----:B------:R-:W-:Y:S01]  /*0970*/  PRMT R14, RZ, 0x7610, R14 ;  /* 0x00007610ff0e7816 */ /* 0x000fe2000000000e */
[----:B------:R-:W-:Y:S01]  /*0980*/  IMAD.MOV.U32 R11, RZ, RZ, -0x1 ;  /* 0xffffffffff0b7424 */ /* 0x000fe200078e00ff */
[----:B------:R-:W-:Y:S01]  /*0990*/  ISETP.GE.U32.AND P0, PT, R2, UR4, PT ;  /* 0x0000000402007c0c */ /* 0x000fe2000bf06070 */
[----:B------:R-:W-:Y:S02]  /*09a0*/  IMAD.MOV.U32 R10, RZ, RZ, -0x1 ;  /* 0xffffffffff0a7424 */ /* 0x000fe400078e00ff */
[----:B------:R-:W-:Y:S01]  /*09b0*/  IMAD.MOV.U32 R7, RZ, RZ, -0x1 ;  /* 0xffffffffff077424 */ /* 0x000fe200078e00ff */
[----:B------:R-:W-:-:S13]  /*09c0*/  ISETP.GE.U32.AND.EX P0, PT, R3, UR5, PT, P0 ;  /* 0x0000000503007c0c */ /* 0x000fda000bf06100 */
[----:B------:R-:W-:Y:S05]  /*09d0*/  @P0 BRA `(.L_x_8) ;  /* 0x0000000400280947 */ /* 0x000fea0003800000 */
[----:B------:R-:W0:Y:S01]  /*09e0*/  LDC.64 R22, c[0x0][0x628] ;  /* 0x00018a00ff167b82 */ /* 0x000e220000000a00 */
[----:B------:R-:W-:Y:S02]  /*09f0*/  IMAD.MOV.U32 R10, RZ, RZ, R2 ;  /* 0x000000ffff0a7224 */ /* 0x000fe400078e0002 */
[----:B------:R-:W-:-:S05]  /*0a00*/  IMAD.MOV.U32 R11, RZ, RZ, R3 ;  /* 0x000000ffff0b7224 */ /* 0x000fca00078e0003 */
[----:B------:R-:W1:Y:S08]  /*0a10*/  LDC R18, c[0x0][0x630] ;  /* 0x00018c00ff127b82 */ /* 0x000e700000000800 */
[----:B------:R-:W2:Y:S01]  /*0a20*/  LDC.64 R24, c[0x0][0x620] ;  /* 0x00018800ff187b82 */ /* 0x000ea20000000a00 */
[----:B0-----:R-:W-:-:S04]  /*0a30*/  ISETP.NE.U32.AND P0, PT, R22, RZ, PT ;  /* 0x000000ff1600720c */ /* 0x001fc80003f05070 */
[----:B------:R-:W-:-:S13]  /*0a40*/  ISETP.NE.AND.EX P0, PT, R23, RZ, PT, P0 ;  /* 0x000000ff1700720c */ /* 0x000fda0003f05300 */
[----:B-12---:R-:W-:Y:S05]  /*0a50*/  @!P0 BRA `(.L_x_9) ;  /* 0x0000000000288947 */ /* 0x006fea0003800000 */
[----:B------:R-:W0:Y:S02]  /*0a60*/  LDC R7, c[0x0][0x634] ;  /* 0x00018d00ff077b82 */ /* 0x000e240000000800 */
[----:B0-----:R-:W-:-:S05]  /*0a70*/  IADD3 R7, P0, R2, R7, RZ ;  /* 0x0000000702077210 */ /* 0x001fca0007f1e0ff */
[----:B------:R-:W-:-:S04]  /*0a80*/  IMAD.X R19, RZ, RZ, R3, P0 ;  /* 0x000000ffff137224 */ /* 0x000fc800000e0603 */
[----:B------:R-:W-:-:S04]  /*0a90*/  IMAD.WIDE.U32 R10, R19, R22, RZ ;  /* 0x00000016130a7225 */ /* 0x000fc800078e00ff */
[----:B------:R-:W-:-:S04]  /*0aa0*/  IMAD.WIDE.U32 R14, P0, R7, R23, R10 ;  /* 0x00000017070e7225 */ /* 0x000fc8000780000a */
[----:B------:R-:W-:-:S04]  /*0ab0*/  IMAD.WIDE.U32 R10, R7, R22, RZ ;  /* 0x00000016070a7225 */ /* 0x000fc800078e00ff */
[----:B------:R-:W-:Y:S01]  /*0ac0*/  IMAD.X R17, RZ, RZ, RZ, P0 ;  /* 0x000000ffff117224 */ /* 0x000fe200000e06ff */
[----:B------:R-:W-:Y:S01]  /*0ad0*/  IADD3 RZ, P0, R11, R14, RZ ;  /* 0x0000000e0bff7210 */ /* 0x000fe20007f1e0ff */
[----:B------:R-:W-:-:S04]  /*0ae0*/  IMAD.MOV.U32 R16, RZ, RZ, R15 ;  /* 0x000000ffff107224 */ /* 0x000fc800078e000f */
[----:B------:R-:W-:-:S08]  /*0af0*/  IMAD.WIDE.U32.X R10, R19, R23, R16, P0 ;  /* 0x00000017130a7225 */ /* 0x000fd000000e0410 */
.L_x_9:
[----:B------:R-:W0:Y:S01]  /*0b00*/  LDC.64 R26, c[0x0][0x640] ;  /* 0x00019000ff1a7b82 */ /* 0x000e220000000a00 */
[--C-:B------:R-:W-:Y:S01]  /*0b10*/  SHF.R.U64 R28, R10, R18, R11.reuse ;  /* 0x000000120a1c7219 */ /* 0x100fe2000000120b */
[----:B------:R-:W-:Y:S01]  /*0b20*/  IMAD R29, R13, R20, R8 ;  /* 0x000000140d1d7224 */ /* 0x000fe200078e0208 */
[----:B------:R-:W-:Y:S01]  /*0b30*/  SHF.R.U32.HI R7, RZ, R18, R11 ;  /* 0x00000012ff077219 */ /* 0x000fe2000001160b */
[----:B------:R-:W-:Y:S01]  /*0b40*/  IMAD.MOV.U32 R23, RZ, RZ, 0x1 ;  /* 0x00000001ff177424 */ /* 0x000fe200078e00ff */
[----:B------:R-:W-:-:S03]  /*0b50*/  IADD3 R9, P0, RZ, -R28, RZ ;  /* 0x8000001cff097210 */ /* 0x000fc60007f1e0ff */
[----:B------:R-:W1:Y:S02]  /*0b60*/  LDC R16, c[0x0][0x618] ;  /* 0x00018600ff107b82 */ /* 0x000e640000000800 */
[----:B------:R-:W-:Y:S02]  /*0b70*/  IMAD.X R7, RZ, RZ, ~R7, P0 ;  /* 0x000000ffff077224 */ /* 0x000fe400000e0e07 */
[----:B------:R-:W-:-:S04]  /*0b80*/  IMAD.WIDE.U32 R10, R9, R24, R2 ;  /* 0x00000018090a7225 */ /* 0x000fc800078e0002 */
[----:B------:R-:W2:Y:S01]  /*0b90*/  LDC R15, c[0x0][0x608] ;  /* 0x00018200ff0f7b82 */ /* 0x000ea20000000800 */
[----:B------:R-:W-:-:S04]  /*0ba0*/  IMAD R14, R7, R24, RZ ;  /* 0x00000018070e7224 */ /* 0x000fc800078e02ff */
[----:B------:R-:W-:-:S03]  /*0bb0*/  IMAD R7, R9, R25, R14 ;  /* 0x0000001909077224 */ /* 0x000fc600078e020e */
[----:B------:R-:W3:Y:S01]  /*0bc0*/  LDC R22, c[0x0][0x658] ;  /* 0x00019600ff167b82 */ /* 0x000ee20000000800 */
[----:B------:R-:W-:Y:S01]  /*0bd0*/  IMAD.IADD R7, R11, 0x1, R7 ;  /* 0x000000010b077824 */ /* 0x000fe200078e0207 */
[----:B0-----:R-:W-:-:S04]  /*0be0*/  ISETP.NE.U32.AND P0, PT, R26, RZ, PT ;  /* 0x000000ff1a00720c */ /* 0x001fc80003f05070 */
[----:B------:R-:W-:Y:S02]  /*0bf0*/  ISETP.NE.AND.EX P0, PT, R27, RZ, PT, P0 ;  /* 0x000000ff1b00720c */ /* 0x000fe40003f05300 */
[----:B------:R-:W0:Y:S01]  /*0c00*/  LDC R18, c[0x0][0x600] ;  /* 0x00018000ff127b82 */ /* 0x000e220000000800 */
[-CC-:B-1----:R-:W-:Y:S02]  /*0c10*/  SHF.R.U64 R19, R10, R16.reuse, R7.reuse ;  /* 0x000000100a137219 */ /* 0x182fe40000001207 */
[----:B------:R-:W-:Y:S01]  /*0c20*/  SHF.R.U32.HI R10, RZ, R16, R7 ;  /* 0x00000010ff0a7219 */ /* 0x000fe20000011607 */
[----:B------:R-:W-:-:S04]  /*0c30*/  IMAD.MOV.U32 R7, RZ, RZ, -0x1 ;  /* 0xffffffffff077424 */ /* 0x000fc800078e00ff */
[----:B------:R-:W1:Y:S01]  /*0c40*/  LDC R21, c[0x0][0x648] ;  /* 0x00019200ff157b82 */ /* 0x000e620000000800 */
[-CC-:B--2---:R-:W-:Y:S02]  /*0c50*/  SHF.R.U64 R16, R19, R15.reuse, R10.reuse ;  /* 0x0000000f13107219 */ /* 0x184fe4000000120a */
[----:B------:R-:W-:-:S05]  /*0c60*/  SHF.R.U32.HI R9, RZ, R15, R10 ;  /* 0x0000000fff097219 */ /* 0x000fca000001160a */
[----:B------:R-:W2:Y:S01]  /*0c70*/  LDC R24, c[0x0][0x638] ;  /* 0x00018e00ff187b82 */ /* 0x000ea20000000800 */
[-CC-:B---3--:R-:W-:Y:S02]  /*0c80*/  SHF.R.U64 R20, R16, R22.reuse, R9.reuse ;  /* 0x0000001610147219 */ /* 0x188fe40000001209 */
[-C--:B------:R-:W-:Y:S02]  /*0c90*/  SHF.L.U32 R7, R7, R22.reuse, RZ ;  /* 0x0000001607077219 */ /* 0x080fe400000006ff */
[----:B------:R-:W-:Y:S01]  /*0ca0*/  SHF.R.U32.HI R9, RZ, R22, R9 ;  /* 0x00000016ff097219 */ /* 0x000fe20000011609 */
[----:B------:R-:W-:Y:S01]  /*0cb0*/  IMAD.MOV.U32 R8, RZ, RZ, R20 ;  /* 0x000000ffff087224 */ /* 0x000fe200078e0014 */
[----:B------:R-:W-:Y:S01]  /*0cc0*/  LOP3.LUT R13, RZ, R7, RZ, 0x33, !PT ;  /* 0x00000007ff0d7212 */ /* 0x000fe200078e33ff */
[----:B------:R-:W3:Y:S01]  /*0cd0*/  LDC R25, c[0x0][0x610] ;  /* 0x00018400ff197b82 */ /* 0x000ee20000000800 */
[----:B------:R-:W-:Y:S05]  /*0ce0*/  @!P0 BRA `(.L_x_10) ;  /* 0x0000000000288947 */ /* 0x000fea0003800000 */
[----:B------:R-:W4:Y:S02]  /*0cf0*/  LDC R7, c[0x0][0x64c] ;  /* 0x00019300ff077b82 */ /* 0x000f240000000800 */
[----:B----4-:R-:W-:-:S05]  /*0d00*/  IADD3 R7, P0, R20, R7, RZ ;  /* 0x0000000714077210 */ /* 0x010fca0007f1e0ff */
        /* <DEDUP_REMOVED lines=8> */
.L_x_10:
[----:B-1----:R-:W-:Y:S01]  /*0d90*/  SHF.R.U64 R9, R8, R21, R9 ;  /* 0x0000001508097219 */ /* 0x002fe20000001209 */
[----:B0-----:R-:W-:Y:S01]  /*0da0*/  VIADD R10, R18, 0xffffffff ;  /* 0xffffffff120a7836 */ /* 0x001fe20000000000 */
[----:B------:R-:W-:Y:S01]  /*0db0*/  SHF.L.U32 R7, R23, R22, RZ ;  /* 0x0000001617077219 */ /* 0x000fe200000006ff */
[----:B------:R-:W-:Y:S01]  /*0dc0*/  IMAD.MOV.U32 R14, RZ, RZ, 0x1 ;  /* 0x00000001ff0e7424 */ /* 0x000fe200078e00ff */
[----:B------:R-:W-:Y:S01]  /*0dd0*/  LOP3.LUT R8, R16, R13, RZ, 0xc0, !PT ;  /* 0x0000000d10087212 */ /* 0x000fe200078ec0ff */
[----:B------:R-:W-:Y:S01]  /*0de0*/  IMAD.MOV R11, RZ, RZ, -R9 ;  /* 0x000000ffff0b7224 */ /* 0x000fe200078e0a09 */
[----:B------:R-:W-:Y:S02]  /*0df0*/  SEL R12, R12, R29, !P3 ;  /* 0x0000001d0c0c7207 */ /* 0x000fe40005800000 */
[----:B------:R-:W-:Y:S01]  /*0e00*/  LOP3.LUT R10, R19, R10, RZ, 0xc0, !PT ;  /* 0x0000000a130a7212 */ /* 0x000fe200078ec0ff */
[----:B------:R-:W-:Y:S02]  /*0e10*/  IMAD R9, R7, R9, R8 ;  /* 0x0000000907097224 */ /* 0x000fe400078e0208 */
[----:B--2---:R-:W-:-:S02]  /*0e20*/  IMAD R7, R11, R24, R20 ;  /* 0x000000180b077224 */ /* 0x004fc400078e0214 */
[----:B---3--:R-:W-:Y:S02]  /*0e30*/  IMAD R12, R9, R25, R12 ;  /* 0x00000019090c7224 */ /* 0x008fe400078e020c */
[----:B------:R-:W-:-:S05]  /*0e40*/  IMAD R7, R7, R18, R10 ;  /* 0x0000001207077224 */ /* 0x000fca00078e020a */
[----:B------:R-:W-:Y:S02]  /*0e50*/  SEL R10, R7, R12, !P3 ;  /* 0x0000000c070a7207 */ /* 0x000fe40005800000 */
[----:B------:R-:W-:Y:S01]  /*0e60*/  SEL R11, R12, R7, !P3 ;  /* 0x000000070c0b7207 */ /* 0x000fe20005800000 */
[----:B------:R-:W-:-:S07]  /*0e70*/  IMAD.MOV.U32 R7, RZ, RZ, R28 ;  /* 0x000000ffff077224 */ /* 0x000fce00078e001c */
.L_x_8:
[----:B------:R-:W-:-:S08]  /*0e80*/  NOP ;  /* 0x0000000000007918 */ /* 0x000fd00000000000 */
[----:B------:R-:W0:Y:S02]  /*0e90*/  USETMAXREG.TRY_ALLOC.CTAPOOL UP0, 0xe8 ;  /* 0x000000e8000079c8 */ /* 0x000e240008000600 */
[----:B0-----:R-:W-:-:S13]  /*0ea0*/  PLOP3.LUT P0, PT, PT, PT, UP0, 0x80, 0x0 ;  /* 0x000000000000781c */ /* 0x001fda0003f0f008 */
[----:B------:R-:W-:Y:S05]  /*0eb0*/  @!P0 BRA `(.L_x_8) ;  /* 0xfffffffc00f08947 */ /* 0x000fea000383ffff */
[----:B------:R-:W-:Y:S01]  /*0ec0*/  ULDC.64 UR4, c[0x0][0x598] ;  /* 0x0001660000047ab9 */ /* 0x000fe20000000a00 */
[----:B------:R-:W-:Y:S01]  /*0ed0*/  ULDC.64 UR16, c[0x0][0x208] ;  /* 0x0000820000107ab9 */ /* 0x000fe20000000a00 */
[----:B------:R-:W-:-:S04]  /*0ee0*/  ISETP.NE.U32.AND P0, PT, RZ, UR4, PT ;  /* 0x00000004ff007c0c */ /* 0x000fc8000bf05070 */
[----:B------:R-:W-:-:S13]  /*0ef0*/  ISETP.NE.AND.EX P0, PT, RZ, UR5, PT, P0 ;  /* 0x00000005ff007c0c */ /* 0x000fda000bf05300 */
[----:B------:R-:W-:Y:S05]  /*0f00*/  @!P0 BRA `(.L_x_11) ;  /* 0x00000000001c8947 */ /* 0x000fea0003800000 */
[----:B------:R-:W0:Y:S02]  /*0f10*/  LDC.64 R8, c[0x0][0x598] ;  /* 0x00016600ff087b82 */ /* 0x000e240000000a00 */
[----:B0-----:R-:W2:Y:S02]  /*0f20*/  LDG.E.64 R8, desc[UR16][R8.64] ;  /* 0x0000001008087981 */ /* 0x001ea4000c1e1b00 */
[----:B--2---:R-:W-:-:S04]  /*0f30*/  ISETP.NE.U32.AND P0, PT, R8, RZ, PT ;  /* 0x000000ff0800720c */ /* 0x004fc80003f05070 */
[----:B------:R-:W-:-:S13]  /*0f40*/  ISETP.NE.AND.EX P0, PT, R9, RZ, PT, P0 ;  /* 0x000000ff0900720c */ /* 0x000fda0003f05300 */
[----:B------:R-:W-:Y:S05]  /*0f50*/  @!P0 BRA `(.L_x_11) ;  /* 0x0000000000088947 */ /* 0x000fea0003800000 */
[----:B------:R0:W5:Y:S01]  /*0f60*/  LD.E R8, desc[UR16][R8.64] ;  /* 0x0000001008087980 */ /* 0x000162000c101900 */
[----:B------:R-:W-:Y:S05]  /*0f70*/  BRA `(.L_x_12) ;  /* 0x0000000000207947 */ /* 0x000fea0003800000 */
.L_x_11:
[----:B------:R-:W-:Y:S02]  /*0f80*/  ULDC.64 UR4, c[0x0][0x588] ;  /* 0x0001620000047ab9 */ /* 0x000fe40000000a00 */
[----:B------:R-:W-:-:S04]  /*0f90*/  ISETP.NE.U32.AND P0, PT, RZ, UR4, PT ;  /* 0x00000004ff007c0c */ /* 0x000fc8000bf05070 */
[----:B------:R-:W-:-:S13]  /*0fa0*/  ISETP.NE.AND.EX P0, PT, RZ, UR5, PT, P0 ;  /* 0x00000005ff007c0c */ /* 0x000fda000bf05300 */
[----:B------:R-:W-:Y:S05]  /*0fb0*/  @!P0 BRA `(.L_x_13) ;  /* 0x00000000000c8947 */ /* 0x000fea0003800000 */
[----:B------:R-:W0:Y:S02]  /*0fc0*/  LDC.64 R8, c[0x0][0x588] ;  /* 0x00016200ff087b82 */ /* 0x000e240000000a00 */
[----:B0-----:R1:W5:Y:S01]  /*0fd0*/  LDG.E R8, desc[UR16][R8.64] ;  /* 0x0000001008087981 */ /* 0x001362000c1e1900 */
[----:B------:R-:W-:Y:S05]  /*0fe0*/  BRA `(.L_x_12) ;  /* 0x0000000000047947 */ /* 0x000fea0003800000 */
.L_x_13:
[----:B------:R-:W2:Y:S02]  /*0ff0*/  LDC R8, c[0x0][0x580] ;  /* 0x00016000ff087b82 */ /* 0x000ea40000000800 */
.L_x_12:
[----:B------:R-:W-:Y:S02]  /*1000*/  ULDC.64 UR4, c[0x0][0x5a0] ;  /* 0x0001680000047ab9 */ /* 0x000fe40000000a00 */
[----:B------:R-:W-:-:S04]  /*1010*/  ISETP.NE.U32.AND P0, PT, RZ, UR4, PT ;  /* 0x00000004ff007c0c */ /* 0x000fc8000bf05070 */
[----:B------:R-:W-:-:S13]  /*1020*/  ISETP.NE.AND.EX P0, PT, RZ, UR5, PT, P0 ;  /* 0x00000005ff007c0c */ /* 0x000fda000bf05300 */
[----:B------:R-:W-:Y:S05]  /*1030*/  @!P0 BRA `(.L_x_14) ;  /* 0x00000000001c8947 */ /* 0x000fea0003800000 */
[----:B------:R-:W3:Y:S02]  /*1040*/  LDC.64 R12, c[0x0][0x5a0] ;  /* 0x00016800ff0c7b82 */ /* 0x000ee40000000a00 */
[----:B---3--:R-:W3:Y:S02]  /*1050*/  LDG.E.64 R12, desc[UR16][R12.64] ;  /* 0x000000100c0c7981 */ /* 0x008ee4000c1e1b00 */
[----:B---3--:R-:W-:-:S04]  /*1060*/  ISETP.NE.U32.AND P0, PT, R12, RZ, PT ;  /* 0x000000ff0c00720c */ /* 0x008fc80003f05070 */
[----:B------:R-:W-:-:S13]  /*1070*/  ISETP.NE.AND.EX P0, PT, R13, RZ, PT, P0 ;  /* 0x000000ff0d00720c */ /* 0x000fda0003f05300 */
[----:B------:R-:W-:Y:S05]  /*1080*/  @!P0 BRA `(.L_x_14) ;  /* 0x0000000000088947 */ /* 0x000fea0003800000 */
[----:B01----:R0:W5:Y:S01]  /*1090*/  LD.E R9, desc[UR16][R12.64] ;  /* 0x000000100c097980 */ /* 0x003162000c101900 */
[----:B------:R-:W-:Y:S05]  /*10a0*/  BRA `(.L_x_15) ;  /* 0x0000000000207947 */ /* 0x000fea0003800000 */
.L_x_14:
[----:B------:R-:W-:Y:S02]  /*10b0*/  ULDC.64 UR4, c[0x0][0x590] ;  /* 0x0001640000047ab9 */ /* 0x000fe40000000a00 */
[----:B------:R-:W-:-:S04]  /*10c0*/  ISETP.NE.U32.AND P0, PT, RZ, UR4, PT ;  /* 0x00000004ff007c0c */ /* 0x000fc8000bf05070 */
[----:B------:R-:W-:-:S13]  /*10d0*/  ISETP.NE.AND.EX P0, PT, RZ, UR5, PT, P0 ;  /* 0x00000005ff007c0c */ /* 0x000fda000bf05300 */
[----:B------:R-:W-:Y:S05]  /*10e0*/  @!P0 BRA `(.L_x_16) ;  /* 0x00000000000c8947 */ /* 0x000fea0003800000 */
[----:B------:R-:W0:Y:S02]  /*10f0*/  LDC.64 R12, c[0x0][0x590] ;  /* 0x00016400ff0c7b82 */ /* 0x000e240000000a00 */
[----:B01----:R1:W5:Y:S01]  /*1100*/  LDG.E R9, desc[UR16][R12.64] ;  /* 0x000000100c097981 */ /* 0x003362000c1e1900 */
[----:B------:R-:W-:Y:S05]  /*1110*/  BRA `(.L_x_15) ;  /* 0x0000000000047947 */ /* 0x000fea0003800000 */
.L_x_16:
[----:B01----:R-:W3:Y:S02]  /*1120*/  LDC R9, c[0x0][0x584] ;  /* 0x00016100ff097b82 */ /* 0x003ee40000000800 */
.L_x_15:
[----:B------:R-:W-:-:S13]  /*1130*/  LOP3.LUT P0, RZ, R14, 0xff, RZ, 0xc0, !PT ;  /* 0x000000ff0eff7812 */ /* 0x000fda000780c0ff */
[----:B------:R-:W-:Y:S05]  /*1140*/  @!P0 EXIT ;  /* 0x000000000000894d */ /* 0x000fea0003800000 */
[----:B------:R-:W-:Y:S01]  /*1150*/  ULDC UR4, c[0x0][0x28c] ;  /* 0x0000a30000047ab9 */ /* 0x000fe20000000800 */
[----:B------:R-:W-:Y:S01]  /*1160*/  LOP3.LUT R142, R4, 0x1, RZ, 0xfc, !PT ;  /* 0x00000001048e7812 */ /* 0x000fe200078efcff */
[----:B------:R-:W-:-:S04]  /*1170*/  UIADD3 UR4, UR4, 0x3f, URZ ;  /* 0x0000003f04047890 */ /* 0x000fc8000fffe03f */
[----:B------:R-:W-:-:S04]  /*1180*/  USHF.R.S32.HI UR5, URZ, 0x1f, UR4 ;  /* 0x0000001f3f057899 */ /* 0x000fc80008011404 */
[----:B------:R-:W-:-:S03]  /*1190*/  ULEA.HI UR5, UR5, UR4, URZ, 0x6 ;  /* 0x0000000405057291 */ /* 0x000fc6000f8f303f */
[----:B------:R-:W-:Y:S01]  /*11a0*/  UMOV UR4, URZ ;  /* 0x0000003f00047c82 */ /* 0x000fe20008000000 */
[----:B------:R-:W-:-:S03]  /*11b0*/  USHF.R.S32.HI UR9, URZ, 0x6, UR5 ;  /* 0x000000063f097899 */ /* 0x000fc60008011405 */
[----:B------:R-:W-:-:S09]  /*11c0*/  UMOV UR5, URZ ;  /* 0x0000003f00057c82 */ /* 0x000fd20008000000 */
.L_x_169:
[----:B01----:R-:W-:Y:S01]  /*11d0*/  LOP3.LUT R12, R0, 0x80, RZ, 0xc0, !PT ;  /* 0x00000080000c7812 */ /* 0x003fe200078ec0ff */
[----:B------:R-:W0:Y:S01]  /*11e0*/  S2UR UR13, SR_CgaCtaId ;  /* 0x00000000000d79c3 */ /* 0x000e220000008800 */
[----:B------:R-:W-:Y:S01]  /*11f0*/  UMOV UR12, 0x400 ;  /* 0x00000400000c7882 */ /* 0x000fe20000000000 */
[----:B------:R-:W-:Y:S01]  /*1200*/  UMOV UR6, URZ ;  /* 0x0000003f00067c82 */ /* 0x000fe20008000000 */
[----:B------:R-:W-:Y:S01]  /*1210*/  SHF.R.U32.HI R12, RZ, 0x7, R12 ;  /* 0x00000007ff0c7819 */ /* 0x000fe2000001160c */
[----:B------:R-:W-:Y:S01]  /*1220*/  UMOV UR7, URZ ;  /* 0x0000003f00077c82 */ /* 0x000fe20008000000 */
[----:B------:R-:W-:Y:S01]  /*1230*/  UMOV UR18, UR5 ;  /* 0x0000000500127c82 */ /* 0x000fe20008000000 */
[----:B------:R-:W-:Y:S02]  /*1240*/  CS2R R18, SRZ ;  /* 0x0000000000127805 */ /* 0x000fe4000001ff00 */
[----:B------:R-:W-:Y:S01]  /*1250*/  CS2R R16, SRZ ;  /* 0x0000000000107805 */ /* 0x000fe2000001ff00 */
[----:B------:R-:W1:Y:S01]  /*1260*/  LDC R13, c[0x0][0x28c] ;  /* 0x0000a300ff0d7b82 */ /* 0x000e620000000800 */
[----:B----4-:R-:W4:Y:S01]  /*1270*/  SHFL.IDX PT, R12, R12, RZ, 0x1f ;  /* 0x00001fff0c0c7589 */ /* 0x010f2200000e0000 */
[----:B------:R-:W-:-:S02]  /*1280*/  CS2R R20, SRZ ;  /* 0x0000000000147805 */ /* 0x000fc4000001ff00 */
[----:B------:R-:W-:Y:S02]  /*1290*/  CS2R R22, SRZ ;  /* 0x0000000000167805 */ /* 0x000fe4000001ff00 */
[----:B------:R-:W-:Y:S02]  /*12a0*/  CS2R R88, SRZ ;  /* 0x0000000000587805 */ /* 0x000fe4000001ff00 */
[----:B------:R-:W-:Y:S02]  /*12b0*/  CS2R R90, SRZ ;  /* 0x00000000005a7805 */ /* 0x000fe4000001ff00 */
[----:B------:R-:W-:Y:S02]  /*12c0*/  CS2R R92, SRZ ;  /* 0x00000000005c7805 */ /* 0x000fe4000001ff00 */
[----:B------:R-:W-:Y:S02]  /*12d0*/  CS2R R96, SRZ ;  /* 0x0000000000607805 */ /* 0x000fe4000001ff00 */
        /* <DEDUP_REMOVED lines=16> */
[----:B-1----:R-:W-:Y:S02]  /*13e0*/  ISETP.GE.AND P0, PT, R13, 0x1, PT ;  /* 0x000000010d00780c */ /* 0x002fe40003f06270 */
[----:B------:R-:W-:Y:S02]  /*13f0*/  CS2R R128, SRZ ;  /* 0x0000000000807805 */ /* 0x000fe4000001ff00 */
[----:B----4-:R-:W-:-:S02]  /*1400*/  R2UR UR8, R12 ;  /* 0x000000000c0872ca */ /* 0x010fc400000e0000 */
[----:B------:R-:W-:Y:S02]  /*1410*/  CS2R R130, SRZ ;  /* 0x0000000000827805 */ /* 0x000fe4000001ff00 */
[----:B------:R-:W-:Y:S02]  /*1420*/  CS2R R132, SRZ ;  /* 0x0000000000847805 */ /* 0x000fe4000001ff00 */
[----:B------:R-:W-:Y:S02]  /*1430*/  CS2R R134, SRZ ;  /* 0x0000000000867805 */ /* 0x000fe4000001ff00 */
[----:B------:R-:W-:Y:S02]  /*1440*/  CS2R R136, SRZ ;  /* 0x0000000000887805 */ /* 0x000fe4000001ff00 */
[----:B------:R-:W-:Y:S02]  /*1450*/  CS2R R138, SRZ ;  /* 0x00000000008a7805 */ /* 0x000fe4000001ff00 */
[----:B------:R-:W-:Y:S01]  /*1460*/  CS2R R140, SRZ ;  /* 0x00000000008c7805 */ /* 0x000fe2000001ff00 */
[----:B------:R-:W-:Y:S01]  /*1470*/  IMAD.MOV.U32 R143, RZ, RZ, RZ ;  /* 0x000000ffff8f7224 */ /* 0x000fe200078e00ff */
[----:B------:R-:W-:Y:S01]  /*1480*/  CS2R R56, SRZ ;  /* 0x0000000000387805 */ /* 0x000fe2000001ff00 */
[----:B------:R-:W-:Y:S01]  /*1490*/  IMAD.MOV.U32 R145, RZ, RZ, RZ ;  /* 0x000000ffff917224 */ /* 0x000fe200078e00ff */
[----:B------:R-:W-:Y:S01]  /*14a0*/  CS2R R58, SRZ ;  /* 0x00000000003a7805 */ /* 0x000fe2000001ff00 */
[----:B------:R-:W-:Y:S01]  /*14b0*/  IMAD.U32 R144, RZ, RZ, UR4 ;  /* 0x00000004ff907e24 */ /* 0x000fe2000f8e00ff */
[----:B------:R-:W-:Y:S01]  /*14c0*/  CS2R R60, SRZ ;  /* 0x00000000003c7805 */ /* 0x000fe2000001ff00 */
[----:B------:R-:W-:Y:S01]  /*14d0*/  ULEA.HI UR10, UR8, UR8, URZ, 0x1 ;  /* 0x00000008080a7291 */ /* 0x000fe2000f8f083f */
[----:B------:R-:W-:-:S02]  /*14e0*/  CS2R R62, SRZ ;  /* 0x00000000003e7805 */ /* 0x000fc4000001ff00 */
[----:B------:R-:W-:Y:S02]  /*14f0*/  CS2R R64, SRZ ;  /* 0x0000000000407805 */ /* 0x000fe4000001ff00 */
[----:B------:R-:W-:Y:S01]  /*1500*/  CS2R R66, SRZ ;  /* 0x0000000000427805 */ /* 0x000fe2000001ff00 */
[----:B------:R-:W-:Y:S01]  /*1510*/  ULOP3.LUT UR11, UR10, 0xffffe, URZ, 0xc0, !UPT ;  /* 0x000ffffe0a0b7892 */ /* 0x000fe2000f8ec03f */
[----:B------:R-:W-:Y:S01]  /*1520*/  CS2R R68, SRZ ;  /* 0x0000000000447805 */ /* 0x000fe2000001ff00 */
[----:B0-----:R-:W-:Y:S01]  /*1530*/  ULEA UR10, UR13, UR12, 0x18 ;  /* 0x0000000c0d0a7291 */ /* 0x001fe2000f8ec03f */
[----:B------:R-:W-:Y:S01]  /*1540*/  CS2R R70, SRZ ;  /* 0x0000000000467805 */ /* 0x000fe2000001ff00 */
[----:B------:R-:W-:Y:S01]  /*1550*/  UIADD3 UR11, UR8, -UR11, URZ ;  /* 0x8000000b080b7290 */ /* 0x000fe2000fffe03f */
[----:B------:R-:W-:Y:S02]  /*1560*/  CS2R R72, SRZ ;  /* 0x0000000000487805 */ /* 0x000fe4000001ff00 */
[----:B------:R-:W-:Y:S01]  /*1570*/  CS2R R74, SRZ ;  /* 0x00000000004a7805 */ /* 0x000fe2000001ff00 */
[----:B------:R-:W-:Y:S01]  /*1580*/  UMOV UR8, URZ ;  /* 0x0000003f00087c82 */ /* 0x000fe20008000000 */
[----:B------:R-:W-:Y:S01]  /*1590*/  ULEA UR11, UR11, UR10, 0xc ;  /* 0x0000000a0b0b7291 */ /* 0x000fe2000f8e603f */
[----:B------:R-:W-:-:S02]  /*15a0*/  CS2R R76, SRZ ;  /* 0x00000000004c7805 */ /* 0x000fc4000001ff00 */
[----:B------:R-:W-:Y:S02]  /*15b0*/  CS2R R78, SRZ ;  /* 0x00000000004e7805 */ /* 0x000fe4000001ff00 */
[----:B------:R-:W-:Y:S01]  /*15c0*/  CS2R R80, SRZ ;  /* 0x0000000000507805 */ /* 0x000fe2000001ff00 */
[----:B------:R-:W-:Y:S01]  /*15d0*/  UIADD3 UR11, UR11, 0x100, URZ ;  /* 0x000001000b0b7890 */ /* 0x000fe2000fffe03f */
[----:B------:R-:W-:Y:S02]  /*15e0*/  CS2R R82, SRZ ;  /* 0x0000000000527805 */ /* 0x000fe4000001ff00 */
[----:B------:R-:W-:Y:S02]  /*15f0*/  CS2R R84, SRZ ;  /* 0x0000000000547805 */ /* 0x000fe4000001ff00 */
[----:B------:R-:W-:Y:S01]  /*1600*/  CS2R R86, SRZ ;  /* 0x0000000000567805 */ /* 0x000fe2000001ff00 */
[----:B------:R-:W-:Y:S01]  /*1610*/  USHF.R.U32.HI UR11, URZ, 0x4, UR11 ;  /* 0x000000043f0b7899 */ /* 0x000fe2000801160b */
[----:B------:R-:W-:-:S02]  /*1620*/  CS2R R24, SRZ ;  /* 0x0000000000187805 */ /* 0x000fc4000001ff00 */
[----:B------:R-:W-:Y:S02]  /*1630*/  CS2R R26, SRZ ;  /* 0x00000000001a7805 */ /* 0x000fe4000001ff00 */
[----:B------:R-:W-:Y:S01]  /*1640*/  CS2R R28, SRZ ;  /* 0x00000000001c7805 */ /* 0x000fe2000001ff00 */
[----:B------:R-:W-:Y:S01]  /*1650*/  ULOP3.LUT UR11, UR11, 0x3fff, URZ, 0xc0, !UPT ;  /* 0x00003fff0b0b7892 */ /* 0x000fe2000f8ec03f */
        /* <DEDUP_REMOVED lines=12> */
[----:B------:R-:W-:Y:S01]  /*1720*/  CS2R R54, SRZ ;  /* 0x0000000000367805 */ /* 0x000fe2000001ff00 */
[----:B---3--:R-:W-:Y:S06]  /*1730*/  @!P0 BRA `(.L_x_17) ;  /* 0x0000000800588947 */ /* 0x008fec0003800000 */
[----:B------:R-:W-:-:S13]  /*1740*/  ISETP.NE.AND P1, PT, R142, 0x3, PT ;  /* 0x000000038e00780c */ /* 0x000fda0003f25270 */
[----:B------:R-:W-:Y:S05]  /*1750*/  @!P1 BRA `(.L_x_18) ;  /* 0x0000000000049947 */ /* 0x000fea0003800000 */
[----:B------:R-:W-:Y:S01]  /*1760*/  BPT.TRAP 0x1 ;  /* 0x000000040000795c */ /* 0x000fe20000300000 */
.L_x_18:
[----:B------:R-:W-:Y:S01]  /*1770*/  ULEA UR6, UR5, UR10, 0x3 ;  /* 0x0000000a05067291 */ /* 0x000fe2000f8e183f */
[----:B------:R-:W-:-:S05]  /*1780*/  IMAD.U32 R12, RZ, RZ, UR4 ;  /* 0x00000004ff0c7e24 */ /* 0x000fca000f8e00ff */
[----:B------:R-:W-:-:S04]  /*1790*/  SHF.L.U32 R12, R12, 0x1f, RZ ;  /* 0x0000001f0c0c7819 */ /* 0x000fc800000006ff */
[----:B------:R0:W1:Y:S01]  /*17a0*/  SYNCS.PHASECHK.TRANS64.TRYWAIT P0, [UR6], R12 ;  /* 0x0000000cff0075a7 */ /* 0x0000620008000146 */
[----:B------:R-:W-:Y:S05]  /*17b0*/  @!P1 BRA `(.L_x_19) ;  /* 0x0000000000049947 */ /* 0x000fea0003800000 */
[----:B------:R-:W-:Y:S01]  /*17c0*/  BPT.TRAP 0x1 ;  /* 0x000000040000795c */ /* 0x000fe20000300000 */
.L_x_19:
[----:B-1----:R-:W-:Y:S05]  /*17d0*/  @P0 BRA `(.L_x_20) ;  /* 0x0000000000080947 */ /* 0x002fea0003800000 */
[----:B------:R-:W1:Y:S02]  /*17e0*/  SYNCS.PHASECHK.TRANS64.TRYWAIT P0, [UR6], R12 ;  /* 0x0000000cff0075a7 */ /* 0x000e640008000146 */
[----:B-1----:R-:W-:Y:S05]  /*17f0*/  @!P0 BRA `(.L_x_21) ;  /* 0x0000007c00d88947 */ /* 0x002fea0003800000 */
.L_x_20:
[----:B------:R-:W-:Y:S01]  /*1800*/  UIADD3 UR6, UR10, 0x10100, URZ ;  /* 0x000101000a067890 */ /* 0x000fe2000fffe03f */
[----:B------:R-:W-:Y:S01]  /*1810*/  WARPGROUP.ARRIVE ;  /* 0x00000000000079c5 */ /* 0x000fe20000000000 */
[----:B------:R-:W-:Y:S01]  /*1820*/  ULOP3.LUT UR8, UR11, 0x10000, URZ, 0xfc, !UPT ;  /* 0x000100000b087892 */ /* 0x000fe2000f8efc3f */
[----:B------:R-:W-:Y:S01]  /*1830*/  CS2R R18, SRZ ;  /* 0x0000000000127805 */ /* 0x000fe2000001ff00 */
[----:B------:R-:W-:Y:S01]  /*1840*/  USHF.R.U32.HI UR6, URZ, 0x4, UR6 ;  /* 0x000000043f067899 */ /* 0x000fe20008011606 */
[----:B------:R-:W-:Y:S01]  /*1850*/  CS2R R16, SRZ ;  /* 0x0000000000107805 */ /* 0x000fe2000001ff00 */
[----:B------:R-:W-:Y:S01]  /*1860*/  ULEA UR8, UR5, UR8, 0xa ;  /* 0x0000000805087291 */ /* 0x000fe2000f8e503f */
[----:B------:R-:W-:Y:S01]  /*1870*/  CS2R R20, SRZ ;  /* 0x0000000000147805 */ /* 0x000fe2000001ff00 */
[----:B------:R-:W-:Y:S01]  /*1880*/  ULOP3.LUT UR6, UR6, 0x3fff, URZ, 0xc0, !UPT ;  /* 0x00003fff06067892 */ /* 0x000fe2000f8ec03f */
[----:B------:R-:W-:Y:S01]  /*1890*/  CS2R R22, SRZ ;  /* 0x0000000000167805 */ /* 0x000fe2000001ff00 */
[----:B------:R-:W-:Y:S01]  /*18a0*/  UMOV UR13, 0x80000020 ;  /* 0x80000020000d7882 */ /* 0x000fe20000000000 */
[----:B------:R-:W-:Y:S01]  /*18b0*/  UMOV UR15, 0x80000020 ;  /* 0x80000020000f7882 */ /* 0x000fe20000000000 */
[----:B------:R-:W-:Y:S01]  /*18c0*/  ULOP3.LUT UR6, UR6, 0x10000, URZ, 0xfc, !UPT ;  /* 0x0001000006067892 */ /* 0x000fe2000f8efc3f */
[----:B------:R-:W-:Y:S01]  /*18d0*/  CS2R R88, SRZ ;  /* 0x0000000000587805 */ /* 0x000fe2000001ff00 */
[----:B------:R-:W-:Y:S01]  /*18e0*/  UMOV UR12, UR8 ;  /* 0x00000008000c7c82 */ /* 0x000fe20008000000 */
[----:B------:R-:W-:Y:S01]  /*18f0*/  CS2R R90, SRZ ;  /* 0x00000000005a7805 */ /* 0x000fe2000001ff00 */
[----:B------:R-:W-:Y:S01]  /*1900*/  ULEA UR7, UR5, UR6, 0x8 ;  /* 0x0000000605077291 */ /* 0x000fe2000f8e403f */
[----:B------:R-:W-:Y:S01]  /*1910*/  CS2R R92, SRZ ;  /* 0x00000000005c7805 */ /* 0x000fe2000001ff00 */
[----:B------:R-:W-:Y:S01]  /*1920*/  UIADD3 UR6, UR8, 0x200, URZ ;  /* 0x0000020008067890 */ /* 0x000fe2000fffe03f */
[----:B------:R-:W-:-:S02]  /*1930*/  CS2R R96, SRZ ;  /* 0x0000000000607805 */ /* 0x000fc4000001ff00 */
[----:B------:R-:W-:Y:S02]  /*1940*/  CS2R R94, SRZ ;  /* 0x00000000005e7805 */ /* 0x000fe4000001ff00 */
[----:B------:R-:W-:Y:S02]  /*1950*/  CS2R R98, SRZ ;  /* 0x0000000000627805 */ /* 0x000fe4000001ff00 */
[----:B------:R-:W-:Y:S01]  /*1960*/  CS2R R100, SRZ ;  /* 0x0000000000647805 */ /* 0x000fe2000001ff00 */
[----:B------:R-:W-:Y:S01]  /*1970*/  UMOV UR14, UR7 ;  /* 0x00000007000e7c82 */ /* 0x000fe20008000000 */
[----:B------:R-:W-:Y:S01]  /*1980*/  CS2R R102, SRZ ;  /* 0x0000000000667805 */ /* 0x000fe2000001ff00 */
[----:B------:R-:W-:Y:S01]  /*1990*/  QGMMA.64x64x32.F32.E5M2.E5M2 R56, gdesc[UR12], RZ, !UPT ;  /* 0x00e000000c3879f3 */ /* 0x000fe2000c7038ff */
[----:B------:R-:W-:Y:S01]  /*19a0*/  UMOV UR12, UR6 ;  /* 0x00000006000c7c82 */ /* 0x000fe20008000000 */
[----:B------:R-:W-:Y:S01]  /*19b0*/  UMOV UR13, 0x80000020 ;  /* 0x80000020000d7882 */ /* 0x000fe20000000000 */
[----:B------:R-:W-:Y:S01]  /*19c0*/  UMOV UR6, 0x2 ;  /* 0x0000000200067882 */ /* 0x000fe20000000000 */
[----:B------:R-:W-:Y:S01]  /*19d0*/  QGMMA.64x64x32.F32.E5M2.E5M2 R24, gdesc[UR12], RZ, !UPT ;  /* 0x00e000000c1879f3 */ /* 0x000fe2000c7038ff */
[----:B------:R-:W-:Y:S01]  /*19e0*/  UIADD3 UR14, UR7, 0x2, URZ ;  /* 0x00000002070e7890 */ /* 0x000fe2000fffe03f */
[----:B------:R-:W-:Y:S01]  /*19f0*/  CS2R R104, SRZ ;  /* 0x0000000000687805 */ /* 0x000fe2000001ff00 */
[----:B------:R-:W-:Y:S01]  /*1a00*/  UIADD3 UR12, UR8, 0x2, URZ ;  /* 0x00000002080c7890 */ /* 0x000fe2000fffe03f */
[----:B------:R-:W-:Y:S01]  /*1a10*/  CS2R R108, SRZ ;  /* 0x00000000006c7805 */ /* 0x000fe2000001ff00 */
[----:B------:R-:W-:Y:S01]  /*1a20*/  ULDC UR7, c[0x0][0x50c] ;  /* 0x0001430000077ab9 */ /* 0x000fe20000000800 */
[----:B------:R-:W-:Y:S01]  /*1a30*/  UIADD3 UR8, UR8, 0x202, URZ ;  /* 0x0000020208087890 */ /* 0x000fe2000fffe03f */
[----:B------:R-:W-:Y:S01]  /*1a40*/  CS2R R106, SRZ ;  /* 0x00000000006a7805 */ /* 0x000fe2000001ff00 */
[----:B------:R-:W-:Y:S01]  /*1a50*/  UISETP.NE.AND UP0, UPT, UR7, 0x2, UPT ;  /* 0x000000020700788c */ /* 0x000fe2000bf05270 */
[----:B------:R-:W-:Y:S01]  /*1a60*/  CS2R R110, SRZ ;  /* 0x00000000006e7805 */ /* 0x000fe2000001ff00 */
[----:B------:R-:W-:Y:S01]  /*1a70*/  UMOV UR13, 0x80000020 ;  /* 0x80000020000d7882 */ /* 0x000fe20000000000 */
[----:B------:R-:W-:Y:S01]  /*1a80*/  UMOV UR15, 0x80000020 ;  /* 0x80000020000f7882 */ /* 0x000fe20000000000 */
[----:B------:R-:W-:Y:S01]  /*1a90*/  USEL UR7, URZ, 0x1, UP0 ;  /* 0x000000013f077887 */ /* 0x000fe20008000000 */
[----:B------:R-:W-:-:S02]  /*1aa0*/  CS2R R112, SRZ ;  /* 0x0000000000707805 */ /* 0x000fc4000001ff00 */
[----:B------:R-:W-:Y:S02]  /*1ab0*/  CS2R R114, SRZ ;  /* 0x0000000000727805 */ /* 0x000fe4000001ff00 */
[----:B------:R-:W-:Y:S02]  /*1ac0*/  CS2R R116, SRZ ;  /* 0x0000000000747805 */ /* 0x000fe4000001ff00 */
[----:B------:R-:W-:Y:S02]  /*1ad0*/  CS2R R118, SRZ ;  /* 0x0000000000767805 */ /* 0x000fe4000001ff00 */
[----:B------:R-:W-:Y:S02]  /*1ae0*/  CS2R R120, SRZ ;  /* 0x0000000000787805 */ /* 0x000fe4000001ff00 */
[----:B------:R-:W-:Y:S02]  /*1af0*/  ISETP.NE.AND P0, PT, RZ, UR7, PT ;  /* 0x00000007ff007c0c */ /* 0x000fe4000bf05270 */
        /* <DEDUP_REMOVED lines=10> */
[----:B------:R-:W-:Y:S02]  /*1ba0*/  IMAD.MOV.U32 R143, RZ, RZ, RZ ;  /* 0x000000ffff8f7224 */ /* 0x000fe400078e00ff */
[----:B------:R-:W-:Y:S01]  /*1bb0*/  IMAD.MOV.U32 R145, RZ, RZ, RZ ;  /* 0x000000ffff917224 */ /* 0x000fe200078e00ff */
[----:B------:R-:W-:Y:S01]  /*1bc0*/  QGMMA.64x64x32.F32.E5M2.E5M2 R56, gdesc[UR12], R56 ;  /* 0x00e000000c3879f3 */ /* 0x000fe20008703838 */
[----:B------:R-:W-:Y:S01]  /*1bd0*/  UMOV UR12, UR8 ;  /* 0x00000008000c7c82 */ /* 0x000fe20008000000 */
[----:B------:R-:W-:-:S02]  /*1be0*/  UMOV UR13, 0x80000020 ;  /* 0x80000020000d7882 */ /* 0x000fc40000000000 */
[----:B------:R-:W-:Y:S01]  /*1bf0*/  QGMMA.64x64x32.F32.E5M2.E5M2 R24, gdesc[UR12], R24, gsb0 ;  /* 0x00e000000c1879f3 */ /* 0x000fe20008003818 */
[----:B------:R-:W-:Y:S05]  /*1c00*/  @!P0 BRA `(.L_x_22) ;  /* 0x0000000400088947 */ /* 0x000fea0003800000 */
[----:B------:R-:W-:Y:S02]  /*1c10*/  WARPGROUP.DEPBAR.LE gsb0, 0x0 ;  /* 0x00008000000079c5 */ /* 0x000fe40000010000 */
[----:B------:R-:W-:-:S01]  /*1c20*/  FADD R145, RZ, R56 ;  /* 0x00000038ff917221 */ /* 0x000fc20000000000 */
[----:B------:R-:W-:Y:S01]  /*1c30*/  FADD R140, RZ, R57 ;  /* 0x00000039ff8c7221 */ /* 0x000fe20000000000 */
        /* <DEDUP_REMOVED lines=62> */
[----:B------:R-:W-:-:S06]  /*2020*/  UMOV UR6, URZ ;  /* 0x0000003f00067c82 */ /* 0x000fcc0008000000 */
.L_x_22:
[----:B------:R-:W-:-:S04]  /*2030*/  UIADD3 UR18, UR5, 0x1, URZ ;  /* 0x0000000105127890 */ /* 0x000fc8000fffe03f */
[----:B------:R-:W-:-:S04]  /*2040*/  UISETP.NE.AND UP0, UPT, UR18, 0x4, UPT ;  /* 0x000000041200788c */ /* 0x000fc8000bf05270 */
[----:B------:R-:W-:Y:S02]  /*2050*/  USEL UR8, URZ, 0x1, UP0 ;  /* 0x000000013f087887 */ /* 0x000fe40008000000 */
[----:B------:R-:W-:Y:S02]  /*2060*/  USEL UR18, UR18, URZ, UP0 ;  /* 0x0000003f12127287 */ /* 0x000fe40008000000 */
[----:B------:R-:W-:-:S06]  /*2070*/  ULOP3.LUT UR8, UR4, UR8, URZ, 0x3c, !UPT ;  /* 0x0000000804087292 */ /* 0x000fcc000f8e3c3f */
[----:B------:R-:W-:Y:S01]  /*2080*/  IMAD.U32 R144, RZ, RZ, UR8 ;  /* 0x00000008ff907e24 */ /* 0x000fe2000f8e00ff */
[----:B------:R-:W-:-:S06]  /*2090*/  UMOV UR8, 0x1 ;  /* 0x0000000100087882 */ /* 0x000fcc0000000000 */
.L_x_17:
[----:B------:R-:W-:-:S04]  /*20a0*/  UISETP.LT.AND UP0, UPT, UR9, 0x1, UPT ;  /* 0x000000010900788c */ /* 0x000fc8000bf01270 */
[----:B------:R-:W-:-:S04]  /*20b0*/  USEL UR12, UR9, 0x1, UP0 ;  /* 0x00000001090c7887 */ /* 0x000fc80008000000 */
[----:B------:R-:W-:-:S04]  /*20c0*/  UIADD3 UR12, UR9, -UR12, URZ ;  /* 0x8000000c090c7290 */ /* 0x000fc8000fffe03f */
[----:B------:R-:W-:-:S06]  /*20d0*/  UISETP.GE.AND UP0, UPT, UR12, 0x1, UPT ;  /* 0x000000010c00788c */ /* 0x000fcc000bf06270 */
[----:B------:R-:W-:-:S13]  /*20e0*/  PLOP3.LUT P0, PT, PT, PT, UP0, 0x80, 0x0 ;  /* 0x000000000000781c */ /* 0x000fda0003f0f008 */
[----:B------:R-:W-:Y:S05]  /*20f0*/  @!P0 BRA `(.L_x_23) ;  /* 0x0000000800308947 */ /* 0x000fea0003800000 */
[----:B01----:R-:W-:Y:S01]  /*2100*/  IMAD.U32 R12, RZ, RZ, UR12 ;  /* 0x0000000cff0c7e24 */ /* 0x003fe2000f8e00ff */
[----:B------:R-:W-:Y:S01]  /*2110*/  ULDC UR20, c[0x0][0x50c] ;  /* 0x0001430000147ab9 */ /* 0x000fe20000000800 */
[----:B------:R-:W-:-:S07]  /*2120*/  IMAD.U32 R13, RZ, RZ, UR5 ;  /* 0x00000005ff0d7e24 */ /* 0x000fce000f8e00ff */
.L_x_31:
[----:B------:R-:W-:-:S13]  /*2130*/  ISETP.NE.AND P1, PT, R142, 0x3, PT ;  /* 0x000000038e00780c */ /* 0x000fda0003f25270 */
[----:B------:R-:W-:Y:S05]  /*2140*/  @!P1 BRA `(.L_x_24) ;  /* 0x0000000000049947 */ /* 0x000fea0003800000 */
[----:B------:R-:W-:Y:S01]  /*2150*/  BPT.TRAP 0x1 ;  /* 0x000000040000795c */ /* 0x000fe20000300000 */
.L_x_24:
[----:B------:R-:W0:Y:S01]  /*2160*/  S2UR UR12, SR_CgaCtaId ;  /* 0x00000000000c79c3 */ /* 0x000e220000008800 */
[----:B------:R-:W-:Y:S01]  /*2170*/  UMOV UR10, 0x400 ;  /* 0x00000400000a7882 */ /* 0x000fe20000000000 */
[----:B------:R-:W-:Y:S01]  /*2180*/  SHF.L.U32 R14, R144, 0x1f, RZ ;  /* 0x0000001f900e7819 */ /* 0x000fe200000006ff */
[----:B0-----:R-:W-:-:S04]  /*2190*/  ULEA UR10, UR12, UR10, 0x18 ;  /* 0x0000000a0c0a7291 */ /* 0x001fc8000f8ec03f */
[----:B------:R-:W-:-:S09]  /*21a0*/  ULEA UR12, UR18, UR10, 0x3 ;  /* 0x0000000a120c7291 */ /* 0x000fd2000f8e183f */
[----:B------:R0:W1:Y:S01]  /*21b0*/  SYNCS.PHASECHK.TRANS64.TRYWAIT P0, [UR12], R14 ;  /* 0x0000000eff0075a7 */ /* 0x000062000800014c */
[----:B------:R-:W-:Y:S05]  /*21c0*/  @!P1 BRA `(.L_x_25) ;  /* 0x0000000000049947 */ /* 0x000fea0003800000 */
[----:B------:R-:W-:Y:S01]  /*21d0*/  BPT.TRAP 0x1 ;  /* 0x000000040000795c */ /* 0x000fe20000300000 */
.L_x_25:
[----:B-1----:R-:W-:Y:S05]  /*21e0*/  @P0 BRA `(.L_x_26) ;  /* 0x0000000000080947 */ /* 0x002fea0003800000 */
[----:B------:R-:W1:Y:S02]  /*21f0*/  SYNCS.PHASECHK.TRANS64.TRYWAIT P0, [UR12], R14 ;  /* 0x0000000eff0075a7 */ /* 0x000e64000800014c */
[----:B-1----:R-:W-:Y:S05]  /*2200*/  @!P0 BRA `(.L_x_27) ;  /* 0x00000074006c8947 */ /* 0x002fea0003800000 */
.L_x_26:
[----:B------:R-:W-:Y:S01]  /*2210*/  UIADD3 UR12, UR10, 0x10100, URZ ;  /* 0x000101000a0c7890 */ /* 0x000fe2000fffe03f */
[----:B------:R-:W-:Y:S01]  /*2220*/  WARPGROUP.ARRIVE ;  /* 0x00000000000079c5 */ /* 0x000fe20000000000 */
[----:B------:R-:W-:Y:S02]  /*2230*/  UISETP.NE.AND UP0, UPT, UR7, URZ, UPT ;  /* 0x0000003f0700728c */ /* 0x000fe4000bf05270 */
[----:B------:R-:W-:Y:S02]  /*2240*/  USHF.R.U32.HI UR12, URZ, 0x4, UR12 ;  /* 0x000000043f0c7899 */ /* 0x000fe4000801160c */
[----:B------:R-:W-:Y:S02]  /*2250*/  USEL UR8, UR8, URZ, !UP0 ;  /* 0x0000003f08087287 */ /* 0x000fe4000c000000 */
[----:B------:R-:W-:Y:S02]  /*2260*/  ULOP3.LUT UR12, UR12, 0x3fff, URZ, 0xc0, !UPT ;  /* 0x00003fff0c0c7892 */ /* 0x000fe4000f8ec03f */
[----:B------:R-:W-:-:S02]  /*2270*/  ULOP3.LUT UR7, UR11, 0x10000, URZ, 0xfc, !UPT ;  /* 0x000100000b077892 */ /* 0x000fc4000f8efc3f */
[----:B------:R-:W-:Y:S02]  /*2280*/  ULOP3.LUT UR12, UR12, 0x10000, URZ, 0xfc, !UPT ;  /* 0x000100000c0c7892 */ /* 0x000fe4000f8efc3f */
[----:B------:R-:W-:Y:S02]  /*2290*/  UISETP.NE.U32.AND UP0, UPT, UR8, URZ, UPT ;  /* 0x0000003f0800728c */ /* 0x000fe4000bf05070 */
[----:B------:R-:W-:Y:S02]  /*22a0*/  ULEA UR8, UR18, UR7, 0xa ;  /* 0x0000000712087291 */ /* 0x000fe4000f8e503f */
[----:B------:R-:W-:Y:S02]  /*22b0*/  ULEA UR7, UR18, UR12, 0x8 ;  /* 0x0000000c12077291 */ /* 0x000fe4000f8e403f */
[----:B------:R-:W-:Y:S01]  /*22c0*/  UIADD3 UR19, UR8, 0x200, URZ ;  /* 0x0000020008137890 */ /* 0x000fe2000fffe03f */
[----:B------:R-:W-:Y:S02]  /*22d0*/  UMOV UR13, 0x80000020 ;  /* 0x80000020000d7882 */ /* 0x000fe40000000000 */
[----:B------:R-:W-:Y:S01]  /*22e0*/  UMOV UR12, UR8 ;  /* 0x00000008000c7c82 */ /* 0x000fe20008000000 */
[----:B------:R-:W-:Y:S01]  /*22f0*/  UMOV UR15, 0x80000020 ;  /* 0x80000020000f7882 */ /* 0x000fe20000000000 */
[----:B------:R-:W-:Y:S01]  /*2300*/  UMOV UR14, UR7 ;  /* 0x00000007000e7c82 */ /* 0x000fe20008000000 */
[----:B------:R-:W-:Y:S01]  /*2310*/  UIADD3 UR6, UR6, 0x2, URZ ;  /* 0x0000000206067890 */ /* 0x000fe2000fffe03f */
[----:B------:R-:W-:Y:S01]  /*2320*/  QGMMA.64x64x32.F32.E5M2.E5M2 R56, gdesc[UR12], R56, UP0 ;  /* 0x00e000000c3879f3 */ /* 0x000fe2000bf03838 */
[----:B------:R-:W-:Y:S01]  /*2330*/  UMOV UR12, UR19 ;  /* 0x00000013000c7c82 */ /* 0x000fe20008000000 */
[----:B------:R-:W-:-:S02]  /*2340*/  UMOV UR13, 0x80000020 ;  /* 0x80000020000d7882 */ /* 0x000fc40000000000 */
[----:B------:R-:W-:Y:S01]  /*2350*/  QGMMA.64x64x32.F32.E5M2.E5M2 R24, gdesc[UR12], R24, UP0 ;  /* 0x00e000000c1879f3 */ /* 0x000fe2000bf03818 */
[----:B------:R-:W-:Y:S02]  /*2360*/  UIADD3 UR12, UR8, 0x2, URZ ;  /* 0x00000002080c7890 */ /* 0x000fe4000fffe03f */
[----:B------:R-:W-:Y:S02]  /*2370*/  UIADD3 UR14, UR7, 0x2, URZ ;  /* 0x00000002070e7890 */ /* 0x000fe4000fffe03f */
[----:B------:R-:W-:Y:S01]  /*2380*/  UIADD3 UR8, UR8, 0x202, URZ ;  /* 0x0000020208087890 */ /* 0x000fe2000fffe03f */
[----:B------:R-:W-:Y:S01]  /*2390*/  UMOV UR13, 0x80000020 ;  /* 0x80000020000d7882 */ /* 0x000fe20000000000 */
[----:B------:R-:W-:Y:S01]  /*23a0*/  UMOV UR15, 0x80000020 ;  /* 0x80000020000f7882 */ /* 0x000fe20000000000 */
[----:B------:R-:W-:-:S04]  /*23b0*/  UISETP.NE.AND UP0, UPT, UR6, UR20, UPT ;  /* 0x000000140600728c */ /* 0x000fc8000bf05270 */
[----:B------:R-:W-:-:S06]  /*23c0*/  USEL UR7, URZ, 0x1, UP0 ;  /* 0x000000013f077887 */ /* 0x000fcc0008000000 */
[----:B------:R-:W-:Y:S01]  /*23d0*/  ISETP.NE.AND P0, PT, RZ, UR7, PT ;  /* 0x00000007ff007c0c */ /* 0x000fe2000bf05270 */
[----:B------:R-:W-:Y:S01]  /*23e0*/  QGMMA.64x64x32.F32.E5M2.E5M2 R56, gdesc[UR12], R56 ;  /* 0x00e000000c3879f3 */ /* 0x000fe20008703838 */
[----:B------:R-:W-:Y:S01]  /*23f0*/  UMOV UR12, UR8 ;  /* 0x00000008000c7c82 */ /* 0x000fe20008000000 */
[----:B------:R-:W-:Y:S02]  /*2400*/  UMOV UR13, 0x80000020 ;  /* 0x80000020000d7882 */ /* 0x000fe40000000000 */
[----:B------:R-:W-:Y:S03]  /*2410*/  QGMMA.64x64x32.F32.E5M2.E5M2 R24, gdesc[UR12], R24, gsb0 ;  /* 0x00e000000c1879f3 */ /* 0x000fe60008003818 */
[----:B------:R-:W-:-:S05]  /*2420*/  WARPGROUP.DEPBAR.LE gsb0, 0x1 ;  /* 0x00008000000079c5 */ /* 0x000fca0000010100 */
[----:B------:R-:W-:Y:S05]  /*2430*/  @!P0 BRA `(.L_x_28) ;  /* 0x0000000400088947 */ /* 0x000fea0003800000 */
[----:B------:R-:W-:Y:S02]  /*2440*/  WARPGROUP.DEPBAR.LE gsb0, 0x0 ;  /* 0x00008000000079c5 */ /* 0x000fe40000010000 */
[----:B------:R-:W-:-:S01]  /*2450*/  FADD R145, R56, R145 ;  /* 0x0000009138917221 */ /* 0x000fc20000000000 */
[----:B------:R-:W-:Y:S01]  /*2460*/  FADD R140, R57, R140 ;  /* 0x0000008c398c7221 */ /* 0x000fe20000000000 */
        /* <DEDUP_REMOVED lines=62> */
[----:B------:R-:W-:-:S06]  /*2850*/  UMOV UR6, URZ ;  /* 0x0000003f00067c82 */ /* 0x000fcc0008000000 */
.L_x_28:
[----:B------:R-:W-:Y:S05]  /*2860*/  @!P1 BRA `(.L_x_29) ;  /* 0x0000000000049947 */ /* 0x000fea0003800000 */
[----:B------:R-:W-:Y:S01]  /*2870*/  BPT.TRAP 0x1 ;  /* 0x000000040000795c */ /* 0x000fe20000300000 */
.L_x_29:
[----:B------:R-:W-:-:S13]  /*2880*/  ISETP.NE.AND P0, PT, R6, RZ, PT ;  /* 0x000000ff0600720c */ /* 0x000fda0003f05270 */
[----:B01----:R-:W-:-:S05]  /*2890*/  @P0 LEA R14, R13, UR10, 0x3 ;  /* 0x0000000a0d0e0c11 */ /* 0x003fca000f8e18ff */
[----:B------:R-:W-:-:S05]  /*28a0*/  @P0 VIADD R14, R14, 0x20 ;  /* 0x000000200e0e0836 */ /* 0x000fca0000000000 */
[----:B------:R-:W-:-:S04]  /*28b0*/  @P0 PRMT R14, R5, 0x654, R14 ;  /* 0x00000654050e0816 */ /* 0x000fc8000000000e */
[----:B------:R0:W-:Y:S01]  /*28c0*/  @P0 SYNCS.ARRIVE.TRANS64.RED.A1T0 RZ, [R14+URZ], RZ ;  /* 0x000000ff0eff09a7 */ /* 0x0001e2000810043f */
[----:B------:R-:W-:-:S13]  /*28d0*/  ISETP.GT.U32.AND P0, PT, R4, 0x1, PT ;  /* 0x000000010400780c */ /* 0x000fda0003f04070 */
[----:B0-----:R-:W-:Y:S05]  /*28e0*/  @P0 BRA `(.L_x_30) ;  /* 0x0000000000040947 */ /* 0x001fea0003800000 */
[----:B------:R-:W-:Y:S01]  /*28f0*/  BPT.TRAP 0x1 ;  /* 0x000000040000795c */ /* 0x000fe20000300000 */
.L_x_30:
[----:B------:R-:W-:Y:S01]  /*2900*/  UIADD3 UR18, UR18, 0x1, URZ ;  /* 0x0000000112127890 */ /* 0x000fe2000fffe03f */
[C---:B------:R-:W-:Y:S01]  /*2910*/  ISETP.GT.AND P1, PT, R12.reuse, 0x1, PT ;  /* 0x000000010c00780c */ /* 0x040fe20003f24270 */
[----:B------:R-:W-:Y:S02]  /*2920*/  VIADD R13, R13, 0x1 ;  /* 0x000000010d0d7836 */ /* 0x000fe40000000000 */
[----:B------:R-:W-:Y:S01]  /*2930*/  UISETP.NE.AND UP0, UPT, UR18, 0x4, UPT ;  /* 0x000000041200788c */ /* 0x000fe2000bf05270 */
[----:B------:R-:W-:Y:S02]  /*2940*/  VIADD R12, R12, 0xffffffff ;  /* 0xffffffff0c0c7836 */ /* 0x000fe40000000000 */
[C---:B------:R-:W-:Y:S01]  /*2950*/  ISETP.NE.AND P0, PT, R13.reuse, 0x4, PT ;  /* 0x000000040d00780c */ /* 0x040fe20003f05270 */
[----:B------:R-:W-:Y:S02]  /*2960*/  USEL UR8, URZ, 0x1, UP0 ;  /* 0x000000013f087887 */ /* 0x000fe40008000000 */
[----:B------:R-:W-:Y:S01]  /*2970*/  USEL UR18, UR18, URZ, UP0 ;  /* 0x0000003f12127287 */ /* 0x000fe20008000000 */
[----:B------:R-:W-:-:S03]  /*2980*/  SEL R13, R13, RZ, P0 ;  /* 0x000000ff0d0d7207 */ /* 0x000fc60000000000 */
[----:B------:R-:W-:Y:S01]  /*2990*/  LOP3.LUT R144, R144, UR8, RZ, 0x3c, !PT ;  /* 0x0000000890907c12 */ /* 0x000fe2000f8e3cff */
[----:B------:R-:W-:Y:S01]  /*29a0*/  UMOV UR8, 0x1 ;  /* 0x0000000100087882 */ /* 0x000fe20000000000 */
[----:B------:R-:W-:Y:S06]  /*29b0*/  @P1 BRA `(.L_x_31) ;  /* 0xfffffff400dc1947 */ /* 0x000fec000383ffff */
.L_x_23:
[----:B------:R-:W-:Y:S01]  /*29c0*/  UISETP.NE.AND UP0, UPT, UR6, URZ, UPT ;  /* 0x0000003f0600728c */ /* 0x000fe2000bf05270 */
[----:B01----:R-:W0:Y:S03]  /*29d0*/  LDC R12, c[0x0][0x28c] ;  /* 0x0000a300ff0c7b82 */ /* 0x003e260000000800 */
[----:B------:R-:W-:-:S06]  /*29e0*/  USEL UR6, URZ, 0x1, !UP0 ;  /* 0x000000013f067887 */ /* 0x000fcc000c000000 */
[----:B------:R-:W-:Y:S02]  /*29f0*/  ISETP.NE.AND P0, PT, RZ, UR6, PT ;  /* 0x00000006ff007c0c */ /* 0x000fe4000bf05270 */
[----:B0-----:R-:W-:-:S11]  /*2a00*/  ISETP.GE.AND P1, PT, R12, 0x1, PT ;  /* 0x000000010c00780c */ /* 0x001fd60003f26270 */
[----:B------:R-:W-:Y:S05]  /*2a10*/  @!P0 BRA `(.L_x_32) ;  /* 0x0000000400048947 */ /* 0x000fea0003800000 */
[----:B------:R-:W-:Y:S02]  /*2a20*/  WARPGROUP.DEPBAR.LE gsb0, 0x0 ;  /* 0x00008000000079c5 */ /* 0x000fe40000010000 */
[----:B------:R-:W-:Y:S01]  /*2a30*/  FADD R145, R56, R145 ;  /* 0x0000009138917221 */ /* 0x000fe20000000000 */
        /* <DEDUP_REMOVED lines=62> */
[----:B------:R-:W-:-:S07]  /*2e20*/  FADD R18, R18, R55 ;  /* 0x0000003712127221 */ /* 0x000fce0000000000 */
.L_x_32:
[----:B------:R-:W-:Y:S02]  /*2e30*/  WARPGROUP.DEPBAR.LE gsb0, 0x0 ;  /* 0x00008000000079c5 */ /* 0x000fe40000010000 */
[----:B------:R-:W-:Y:S05]  /*2e40*/  @!P1 BRA `(.L_x_33) ;  /* 0x0000000000489947 */ /* 0x000fea0003800000 */
[----:B------:R-:W-:-:S13]  /*2e50*/  ISETP.NE.AND P0, PT, R142, 0x3, PT ;  /* 0x000000038e00780c */ /* 0x000fda0003f05270 */
[----:B------:R-:W-:Y:S05]  /*2e60*/  @!P0 BRA `(.L_x_34) ;  /* 0x0000000000048947 */ /* 0x000fea0003800000 */
[----:B------:R-:W-:Y:S01]  /*2e70*/  BPT.TRAP 0x1 ;  /* 0x000000040000795c */ /* 0x000fe20000300000 */
.L_x_34:
[----:B------:R-:W-:Y:S01]  /*2e80*/  ISETP.NE.AND P0, PT, R6, RZ, PT ;  /* 0x000000ff0600720c */ /* 0x000fe20003f05270 */
[----:B------:R-:W-:Y:S01]  /*2e90*/  UISETP.LT.AND UP1, UPT, UR9, 0x1, UPT ;  /* 0x000000010900788c */ /* 0x000fe2000bf21270 */
[----:B------:R-:W-:-:S11]  /*2ea0*/  IMAD.U32 R13, RZ, RZ, UR10 ;  /* 0x0000000aff0d7e24 */ /* 0x000fd6000f8e00ff */
[----:B------:R-:W-:-:S05]  /*2eb0*/  VOTEU.ANY UP0, P0 ;  /* 0x00000000003f7886 */ /* 0x000fca0000000100 */
[----:B------:R-:W-:-:S04]  /*2ec0*/  @UP0 USEL UR6, UR9, 0x1, UP1 ;  /* 0x0000000109060887 */ /* 0x000fc80008800000 */
[----:B------:R-:W-:-:S06]  /*2ed0*/  @UP0 UIADD3 UR6, UR5, UR9, -UR6 ;  /* 0x0000000905060290 */ /* 0x000fcc000fffe806 */
[----:B------:R-:W-:-:S04]  /*2ee0*/  IMAD.U32 R12, RZ, RZ, UR6 ;  /* 0x00000006ff0c7e24 */ /* 0x000fc8000f8e00ff */
[----:B------:R-:W-:-:S05]  /*2ef0*/  @P0 IMAD.SHL.U32 R12, R12, 0x8, RZ ;  /* 0x000000080c0c0824 */ /* 0x000fca00078e00ff */
[----:B------:R-:W-:-:S04]  /*2f00*/  @P0 LOP3.LUT R12, R12, 0x18, RZ, 0xc0, !PT ;  /* 0x000000180c0c0812 */ /* 0x000fc800078ec0ff */
[----:B------:R-:W-:-:S04]  /*2f10*/  @P0 IADD3 R12, R13, 0x20, R12 ;  /* 0x000000200d0c0810 */ /* 0x000fc80007ffe00c */
[----:B------:R-:W-:-:S04]  /*2f20*/  @P0 PRMT R12, R5, 0x654, R12 ;  /* 0x00000654050c0816 */ /* 0x000fc8000000000c */
[----:B------:R0:W-:Y:S01]  /*2f30*/  @P0 SYNCS.ARRIVE.TRANS64.RED.A1T0 RZ, [R12+URZ], RZ ;  /* 0x000000ff0cff09a7 */ /* 0x0001e2000810043f */
[----:B------:R-:W-:-:S13]  /*2f40*/  ISETP.GT.U32.AND P0, PT, R4, 0x1, PT ;  /* 0x000000010400780c */ /* 0x000fda0003f04070 */
[----:B0-----:R-:W-:Y:S05]  /*2f50*/  @P0 BRA `(.L_x_33) ;  /* 0x0000000000040947 */ /* 0x001fea0003800000 */
[----:B------:R-:W-:Y:S01]  /*2f60*/  BPT.TRAP 0x1 ;  /* 0x000000040000795c */ /* 0x000fe20000300000 */
.L_x_33:
[----:B------:R-:W0:Y:S01]  /*2f70*/  LDC R24, c[0x0][0x288] ;  /* 0x0000a200ff187b82 */ /* 0x000e220000000800 */
[----:B------:R-:W-:Y:S01]  /*2f80*/  IMAD.SHL.U32 R35, R10, 0x40, RZ ;  /* 0x000000400a237824 */ /* 0x000fe200078e00ff */
[--C-:B------:R-:W-:Y:S01]  /*2f90*/  SHF.R.U32.HI R12, RZ, 0x2, R0.reuse ;  /* 0x00000002ff0c7819 */ /* 0x100fe20000011600 */
[----:B------:R-:W-:Y:S01]  /*2fa0*/  IMAD.SHL.U32 R36, R11, 0x100, RZ ;  /* 0x000001000b247824 */ /* 0x000fe200078e00ff */
[C---:B------:R-:W-:Y:S01]  /*2fb0*/  LOP3.LUT R14, R0.reuse, 0x60, RZ, 0xc0, !PT ;  /* 0x00000060000e7812 */ /* 0x040fe200078ec0ff */
[----:B------:R-:W-:Y:S01]  /*2fc0*/  ULDC UR6, c[0x0][0x284] ;  /* 0x0000a10000067ab9 */ /* 0x000fe20000000800 */
[----:B------:R-:W-:Y:S01]  /*2fd0*/  SHF.R.U32.HI R15, RZ, 0x7, R0 ;  /* 0x00000007ff0f7819 */ /* 0x000fe20000011600 */
[----:B------:R-:W-:Y:S01]  /*2fe0*/  IMAD.SHL.U32 R28, R0, 0x2, RZ ;  /* 0x00000002001c7824 */ /* 0x000fe200078e00ff */
[----:B------:R-:W-:Y:S01]  /*2ff0*/  LOP3.LUT R13, R12, 0x7, RZ, 0xc0, !PT ;  /* 0x000000070c0d7812 */ /* 0x000fe200078ec0ff */
[----:B------:R-:W-:Y:S01]  /*3000*/  IMAD.MOV.U32 R34, RZ, RZ, -0x1 ;  /* 0xffffffffff227424 */ /* 0x000fe200078e00ff */
[----:B------:R-:W-:-:S02]  /*3010*/  SHF.R.U32.HI R14, RZ, 0x1, R14 ;  /* 0x00000001ff0e7819 */ /* 0x000fc4000001160e */
[----:B------:R-:W-:Y:S02]  /*3020*/  LOP3.LUT R12, R15, 0x1, RZ, 0xc0, !PT ;  /* 0x000000010f0c7812 */ /* 0x000fe400078ec0ff */
[----:B------:R-:W-:Y:S02]  /*3030*/  IADD3 R25, RZ, -R14, -R13 ;  /* 0x8000000eff197210 */ /* 0x000fe40007ffe80d */
[----:B------:R-:W-:Y:S01]  /*3040*/  LOP3.LUT R15, R0, 0x3, RZ, 0xc0, !PT ;  /* 0x00000003000f7812 */ /* 0x000fe200078ec0ff */
[C---:B------:R-:W-:Y:S01]  /*3050*/  IMAD.SHL.U32 R26, R12.reuse, 0x40, RZ ;  /* 0x000000400c1a7824 */ /* 0x040fe200078e00ff */
[----:B------:R-:W-:Y:S01]  /*3060*/  LOP3.LUT R28, R35, 0x6, R28, 0xf8, !PT ;  /* 0x00000006231c7812 */ /* 0x000fe200078ef81c */
[----:B------:R-:W-:-:S03]  /*3070*/  IMAD R25, R12, -0x40, R25 ;  /* 0xffffffc00c197824 */ /* 0x000fc600078e0219 */
[----:B------:R-:W-:Y:S01]  /*3080*/  LOP3.LUT R37, R26, 0x40, R13, 0xe2, !PT ;  /* 0x000000401a257812 */ /* 0x000fe200078ee20d */
[----:B------:R-:W-:Y:S01]  /*3090*/  IMAD.WIDE R26, R11, 0x100, RZ ;  /* 0x000001000b1a7825 */ /* 0x000fe200078e02ff */
[----:B0-----:R-:W-:-:S03]  /*30a0*/  ISETP.GE.AND P0, PT, R35, R24, PT ;  /* 0x000000182300720c */ /* 0x001fc60003f06270 */
[----:B------:R-:W-:Y:S01]  /*30b0*/  IMAD R10, R15, -0x2, R24 ;  /* 0xfffffffe0f0a7824 */ /* 0x000fe200078e0218 */
[C---:B------:R-:W-:Y:S02]  /*30c0*/  ISETP.GE.OR P0, PT, R36.reuse, UR6, P0 ;  /* 0x0000000624007c0c */ /* 0x040fe40008706670 */
[----:B------:R-:W-:Y:S01]  /*30d0*/  IADD3 R36, -R36, UR6, R25 ;  /* 0x0000000624247c10 */ /* 0x000fe2000fffe119 */
[----:B------:R-:W-:Y:S01]  /*30e0*/  IMAD.IADD R35, R10, 0x1, -R35 ;  /* 0x000000010a237824 */ /* 0x000fe200078e0a23 */
[----:B------:R-:W-:-:S09]  /*30f0*/  LOP3.LUT R37, R26, R37, R14, 0xfe, !PT ;  /* 0x000000251a257212 */ /* 0x000fd200078efe0e */
[----:B------:R-:W-:Y:S05]  /*3100*/  @P0 BRA `(.L_x_35) ;  /* 0x0000004800200947 */ /* 0x000fea0003800000 */
[----:B------:R-:W0:Y:S01]  /*3110*/  LDC.64 R32, c[0x0][0x5c8] ;  /* 0x00017200ff207b82 */ /* 0x000e220000000a00 */
[----:B------:R-:W-:Y:S01]  /*3120*/  SHF.R.S32.HI R38, RZ, 0x1f, R7 ;  /* 0x0000001fff267819 */ /* 0x000fe20000011407 */
[----:B------:R-:W-:Y:S01]  /*3130*/  ULDC.64 UR6, c[0x0][0x5d0] ;  /* 0x0001740000067ab9 */ /* 0x000fe20000000a00 */
[----:B------:R-:W-:Y:S01]  /*3140*/  SHF.R.S32.HI R29, RZ, 0x1f, R28 ;  /* 0x0000001fff1d7819 */ /* 0x000fe2000001141c */
[----:B------:R-:W-:Y:S02]  /*3150*/  BSSY B0, `(.L_x_35) ;  /* 0x0000483000007945 */ /* 0x000fe40003800000 */
[----:B------:R-:W-:-:S04]  /*3160*/  IMAD R10, R38, UR6, RZ ;  /* 0x00000006260a7c24 */ /* 0x000fc8000f8e02ff */
[C---:B------:R-:W-:Y:S02]  /*3170*/  IMAD R13, R7.reuse, UR7, R10 ;  /* 0x00000007070d7c24 */ /* 0x040fe4000f8e020a */
[----:B------:R-:W-:Y:S01]  /*3180*/  IMAD.WIDE.U32 R10, R7, UR6, R28 ;  /* 0x00000006070a7c25 */ /* 0x000fe2000f8e001c */
[----:B------:R-:W-:-:S03]  /*3190*/  ULDC.64 UR6, c[0x0][0x5c0] ;  /* 0x0001700000067ab9 */ /* 0x000fc60000000a00 */
[----:B------:R-:W-:Y:S02]  /*31a0*/  IMAD.IADD R11, R11, 0x1, R13 ;  /* 0x000000010b0b7824 */ /* 0x000fe400078e020d */
[----:B0-----:R-:W-:Y:S01]  /*31b0*/  IMAD R12, R27, R32, RZ ;  /* 0x000000201b0c7224 */ /* 0x001fe200078e02ff */
[----:B------:R-:W-:-:S03]  /*31c0*/  SHF.L.U64.HI R30, R32, 0x7, R33 ;  /* 0x00000007201e7819 */ /* 0x000fc60000010221 */
[C---:B------:R-:W-:Y:S02]  /*31d0*/  IMAD R15, R37.reuse, R33, R12 ;  /* 0x00000021250f7224 */ /* 0x040fe400078e020c */
[----:B------:R-:W-:-:S04]  /*31e0*/  IMAD.WIDE.U32 R12, R37, R32, R10 ;  /* 0x00000020250c7225 */ /* 0x000fc800078e000a */
[----:B------:R-:W-:Y:S01]  /*31f0*/  IMAD.IADD R13, R13, 0x1, R15 ;  /* 0x000000010d0d7824 */ /* 0x000fe200078e020f */
[----:B------:R-:W-:Y:S01]  /*3200*/  IADD3 R24, P2, R12, UR6, RZ ;  /* 0x000000060c187c10 */ /* 0x000fe2000ff5e0ff */
[C---:B------:R-:W-:Y:S01]  /*3210*/  IMAD.SHL.U32 R11, R32.reuse, 0x80, RZ ;  /* 0x00000080200b7824 */ /* 0x040fe200078e00ff */
[C---:B------:R-:W-:Y:S02]  /*3220*/  LEA R10, P4, R32.reuse, R12, 0x3 ;  /* 0x0000000c200a7211 */ /* 0x040fe400078818ff */
[----:B------:R-:W-:Y:S02]  /*3230*/  IADD3.X R25, R13, UR7, RZ, P2, !PT ;  /* 0x000000070d197c10 */ /* 0x000fe400097fe4ff */
[----:B---3-5:R-:W-:Y:S02]  /*3240*/  FSETP.NEU.AND P2, PT, R9, RZ, PT ;  /* 0x000000ff0900720b */ /* 0x028fe40003f4d000 */
[----:B------:R-:W-:Y:S02]  /*3250*/  LEA.HI.X R31, R32, R13, R33, 0x3, P4 ;  /* 0x0000000d201f7211 */ /* 0x000fe400020f1c21 */
[----:B------:R-:W-:-:S02]  /*3260*/  IADD3 R14, P4, R10, UR6, RZ ;  /* 0x000000060a0e7c10 */ /* 0x000fc4000ff9e0ff */
[--C-:B------:R-:W-:Y:S02]  /*3270*/  IADD3 R12, P1, P0, R12, UR6, R11.reuse ;  /* 0x000000060c0c7c10 */ /* 0x100fe4000f83e00b */
[----:B------:R-:W-:Y:S02]  /*3280*/  IADD3 R10, P5, P6, R10, UR6, R11 ;  /* 0x000000060a0a7c10 */ /* 0x000fe4000febe00b */
[--C-:B------:R-:W-:Y:S02]  /*3290*/  IADD3.X R13, R13, UR7, R30.reuse, P1, P0 ;  /* 0x000000070d0d7c10 */ /* 0x100fe40008fe041e */
[C---:B------:R-:W-:Y:S02]  /*32a0*/  IADD3.X R15, R31.reuse, UR7, RZ, P4, !PT ;  /* 0x000000071f0f7c10 */ /* 0x040fe4000a7fe4ff */
[----:B------:R-:W-:Y:S01]  /*32b0*/  IADD3.X R11, R31, UR7, R30, P5, P6 ;  /* 0x000000071f0b7c10 */ /* 0x000fe2000afec41e */
[----:B------:R-:W-:Y:S06]  /*32c0*/  @!P2 BRA `(.L_x_36) ;  /* 0x00000034009ca947 */ /* 0x000fec0003800000 */
[----:B------:R-:W-:Y:S01]  /*32d0*/  ULDC.64 UR6, c[0x0][0x5b8] ;  /* 0x00016e0000067ab9 */ /* 0x000fe20000000a00 */
[----:B------:R-:W-:Y:S01]  /*32e0*/  ISETP.GE.AND P0, PT, R36, 0x1, PT ;  /* 0x000000012400780c */ /* 0x000fe20003f06270 */
[----:B------:R-:W-:Y:S01]  /*32f0*/  IMAD R30, R38, UR6, RZ ;  /* 0x00000006261e7c24 */ /* 0x000fe2000f8e02ff */
[----:B------:R-:W-:Y:S01]  /*3300*/  ULDC.64 UR10, c[0x0][0x5a8] ;  /* 0x00016a00000a7ab9 */ /* 0x000fe20000000a00 */
[----:B------:R-:W-:Y:S01]  /*3310*/  IMAD.WIDE.U32 R28, R7, UR6, R28 ;  /* 0x00000006071c7c25 */ /* 0x000fe2000f8e001c */
[----:B------:R-:W-:Y:S01]  /*3320*/  ISETP.LT.OR P4, PT, R35, 0x1, !P0 ;  /* 0x000000012300780c */ /* 0x000fe20004781670 */
[----:B------:R-:W-:Y:S02]  /*3330*/  BSSY B1, `(.L_x_37) ;  /* 0x000000c000017945 */ /* 0x000fe40003800000 */
[----:B------:R-:W-:Y:S01]  /*3340*/  IMAD R7, R7, UR7, R30 ;  /* 0x0000000707077c24 */ /* 0x000fe2000f8e021e */
[----:B------:R-:W-:Y:S02]  /*3350*/  ULDC.64 UR6, c[0x0][0x5b0] ;  /* 0x00016c0000067ab9 */ /* 0x000fe40000000a00 */
[----:B------:R-:W-:-:S02]  /*3360*/  IMAD R32, R27, UR6, RZ ;  /* 0x000000061b207c24 */ /* 0x000fc4000f8e02ff */
[----:B------:R-:W-:Y:S02]  /*3370*/  IMAD.IADD R29, R29, 0x1, R7 ;  /* 0x000000011d1d7824 */ /* 0x000fe400078e0207 */
[C---:B------:R-:W-:Y:S02]  /*3380*/  IMAD R7, R37.reuse, UR7, R32 ;  /* 0x0000000725077c24 */ /* 0x040fe4000f8e0220 */
[----:B------:R-:W-:-:S03]  /*3390*/  IMAD.WIDE.U32 R30, R37, UR6, R28 ;  /* 0x00000006251e7c25 */ /* 0x000fc6000f8e001c */
[----:B------:R-:W-:-:S04]  /*33a0*/  IADD3 R30, P1, R30, UR10, RZ ;  /* 0x0000000a1e1e7c10 */ /* 0x000fc8000ff3e0ff */
[--C-:B------:R-:W-:Y:S02]  /*33b0*/  IADD3.X R31, R31, UR11, R7.reuse, P1, !PT ;  /* 0x0000000b1f1f7c10 */ /* 0x100fe40008ffe407 */
[----:B------:R-:W-:Y:S01]  /*33c0*/  PRMT R7, RZ, 0x7610, R7 ;  /* 0x00007610ff077816 */ /* 0x000fe20000000007 */
[----:B------:R-:W-:Y:S06]  /*33d0*/  @P4 BRA `(.L_x_38) ;  /* 0x0000000000044947 */ /* 0x000fec0003800000 */
[----:B------:R0:W5:Y:S02]  /*33e0*/  LDG.E.U8 R7, desc[UR16][R30.64] ;  /* 0x000000101e077981 */ /* 0x000164000c1e1100 */
.L_x_38:
[----:B------:R-:W-:Y:S05]  /*33f0*/  BSYNC B1 ;  /* 0x0000000000017941 */ /* 0x000fea0003800000 */
.L_x_37:
[----:B-----5:R-:W-:Y:S01]  /*3400*/  LOP3.LUT R7, R7, 0xff, RZ, 0xc0, !PT ;  /* 0x000000ff07077812 */ /* 0x020fe200078ec0ff */
[----:B------:R-:W-:Y:S01]  /*3410*/  BSSY B1, `(.L_x_39) ;  /* 0x000000b000017945 */ /* 0x000fe20003800000 */
[----:B------:R-:W-:Y:S02]  /*3420*/  ISETP.LT.OR P2, PT, R35, 0x2, !P0 ;  /* 0x000000022300780c */ /* 0x000fe40004741670 */
[----:B------:R-:W-:-:S05]  /*3430*/  F2FP.F16.E5M2.UNPACK_B R7, R7 ;  /* 0x00000007ff07723e */ /* 0x000fca00020004ff */
[----:B------:R-:W-:Y:S01]  /*3440*/  HADD2.F32 R32, -RZ, R7.H0_H0 ;  /* 0x20000007ff207230 */ /* 0x000fe20000004100 */
[----:B------:R-:W-:-:S04]  /*3450*/  PRMT R7, RZ, 0x7610, R7 ;  /* 0x00007610ff077816 */ /* 0x000fc80000000007 */
[----:B------:R-:W-:-:S04]  /*3460*/  FMUL R32, R32, R9 ;  /* 0x0000000920207220 */ /* 0x000fc80000400000 */
[----:B--2---:R-:W-:-:S05]  /*3470*/  FFMA R32, R145, R8, R32 ;  /* 0x0000000891207223 */ /* 0x004fca0000000020 */
[----:B------:R-:W-:-:S05]  /*3480*/  F2FP.SATFINITE.E5M2.F32.PACK_AB_MERGE_C R33, RZ, R32, RZ ;  /* 0x00000020ff21723e */ /* 0x000fca00048060ff */
[----:B------:R1:W-:Y:S01]  /*3490*/  @!P4 STG.E.U8 desc[UR16][R24.64], R33 ;  /* 0x000000211800c986 */ /* 0x0003e2000c101110 */
[----:B------:R-:W-:Y:S05]  /*34a0*/  @P2 BRA `(.L_x_40) ;  /* 0x0000000000042947 */ /* 0x000fea0003800000 */
[----:B------:R2:W5:Y:S02]  /*34b0*/  LDG.E.U8 R7, desc[UR16][R30.64+0x1] ;  /* 0x000001101e077981 */ /* 0x000564000c1e1100 */
.L_x_40:
[----:B------:R-:W-:Y:S05]  /*34c0*/  BSYNC B1 ;  /* 0x0000000000017941 */ /* 0x000fea0003800000 */
.L_x_39:
[----:B-----5:R-:W-:Y:S01]  /*34d0*/  LOP3.LUT R7, R7, 0xff, RZ, 0xc0, !PT ;  /* 0x000000ff07077812 */ /* 0x020fe200078ec0ff */
[----:B------:R-:W-:Y:S01]  /*34e0*/  BSSY B1, `(.L_x_41) ;  /* 0x0000013000017945 */ /* 0x000fe20003800000 */
[----:B------:R-:W-:Y:S02]  /*34f0*/  IADD3 R39, P1, R37, 0x8, RZ ;  /* 0x0000000825277810 */ /* 0x000fe40007f3e0ff */
[----:B------:R-:W-:-:S03]  /*3500*/  F2FP.F16.E5M2.UNPACK_B R7, R7 ;  /* 0x00000007ff07723e */ /* 0x000fc600020004ff */
[----:B-1----:R-:W-:Y:S01]  /*3510*/  IMAD.X R33, RZ, RZ, R27, P1 ;  /* 0x000000ffff217224 */ /* 0x002fe200008e061b */
[----:B------:R-:W-:Y:S01]  /*3520*/  ISETP.GE.AND P1, PT, R36, 0x9, PT ;  /* 0x000000092400780c */ /* 0x000fe20003f26270 */
[----:B------:R-:W-:Y:S02]  /*3530*/  HADD2.F32 R32, -RZ, R7.H0_H0 ;  /* 0x20000007ff207230 */ /* 0x000fe40000004100 */
[----:B------:R-:W-:Y:S01]  /*3540*/  IMAD R38, R33, UR6, RZ ;  /* 0x0000000621267c24 */ /* 0x000fe2000f8e02ff */
[----:B------:R-:W-:Y:S02]  /*3550*/  ISETP.LT.OR P5, PT, R35, 0x1, !P1 ;  /* 0x000000012300780c */ /* 0x000fe40004fa1670 */
[----:B------:R-:W-:Y:S01]  /*3560*/  FMUL R7, R32, R9 ;  /* 0x0000000920077220 */ /* 0x000fe20000400000 */
[----:B------:R-:W-:-:S04]  /*3570*/  IMAD.WIDE.U32 R32, R39, UR6, R28 ;  /* 0x0000000627207c25 */ /* 0x000fc8000f8e001c */
[----:B------:R-:W-:Y:S01]  /*3580*/  FFMA R7, R140, R8, R7 ;  /* 0x000000088c077223 */ /* 0x000fe20000000007 */
[----:B------:R-:W-:Y:S01]  /*3590*/  IMAD R39, R39, UR7, R38 ;  /* 0x0000000727277c24 */ /* 0x000fe2000f8e0226 */
[----:B------:R-:W-:-:S03]  /*35a0*/  IADD3 R32, P4, R32, UR10, RZ ;  /* 0x0000000a20207c10 */ /* 0x000fc6000ff9e0ff */
[----:B------:R-:W-:Y:S02]  /*35b0*/  F2FP.SATFINITE.E5M2.F32.PACK_AB_MERGE_C R41, RZ, R7, RZ ;  /* 0x00000007ff29723e */ /* 0x000fe400048060ff */
[----:B------:R-:W-:Y:S02]  /*35c0*/  IADD3.X R33, R33, UR11, R39, P4, !PT ;  /* 0x0000000b21217c10 */ /* 0x000fe4000a7fe427 */
[----:B------:R-:W-:Y:S01]  /*35d0*/  PRMT R7, RZ, 0x7610, R7 ;  /* 0x00007610ff077816 */ /* 0x000fe20000000007 */
[----:B------:R1:W-:Y:S01]  /*35e0*/  @!P2 STG.E.U8 desc[UR16][R24.64+0x1], R41 ;  /* 0x000001291800a986 */ /* 0x0003e2000c101110 */
[----:B------:R-:W-:Y:S05]  /*35f0*/  @P5 BRA `(.L_x_42) ;  /* 0x0000000000045947 */ /* 0x000fea0003800000 */
[----:B------:R3:W5:Y:S02]  /*3600*/  LDG.E.U8 R7, desc[UR16][R32.64] ;  /* 0x0000001020077981 */ /* 0x000764000c1e1100 */
.L_x_42:
[----:B------:R-:W-:Y:S05]  /*3610*/  BSYNC B1 ;  /* 0x0000000000017941 */ /* 0x000fea0003800000 */
.L_x_41:
[----:B-----5:R-:W-:Y:S01]  /*3620*/  LOP3.LUT R7, R7, 0xff, RZ, 0xc0, !PT ;  /* 0x000000ff07077812 */ /* 0x020fe200078ec0ff */
[----:B------:R-:W-:Y:S01]  /*3630*/  BSSY B1, `(.L_x_43) ;  /* 0x000000b000017945 */ /* 0x000fe20003800000 */
[----:B------:R-:W-:Y:S02]  /*3640*/  ISETP.LT.OR P2, PT, R35, 0x2, !P1 ;  /* 0x000000022300780c */ /* 0x000fe40004f41670 */
[----:B------:R-:W-:-:S05]  /*3650*/  F2FP.F16.E5M2.UNPACK_B R7, R7 ;  /* 0x00000007ff07723e */ /* 0x000fca00020004ff */
[----:B------:R-:W-:Y:S01]  /*3660*/  HADD2.F32 R38, -RZ, R7.H0_H0 ;  /* 0x20000007ff267230 */ /* 0x000fe20000004100 */
[----:B------:R-:W-:-:S04]  /*3670*/  PRMT R7, RZ, 0x7610, R7 ;  /* 0x00007610ff077816 */ /* 0x000fc80000000007 */
[----:B------:R-:W-:-:S04]  /*3680*/  FMUL R38, R38, R9 ;  /* 0x0000000926267220 */ /* 0x000fc80000400000 */
[----:B------:R-:W-:-:S05]  /*3690*/  FFMA R38, R143, R8, R38 ;  /* 0x000000088f267223 */ /* 0x000fca0000000026 */
[----:B------:R-:W-:-:S05]  /*36a0*/  F2FP.SATFINITE.E5M2.F32.PACK_AB_MERGE_C R39, RZ, R38, RZ ;  /* 0x00000026ff27723e */ /* 0x000fca00048060ff */
[----:B------:R4:W-:Y:S01]  /*36b0*/  @!P5 STG.E.U8 desc[UR16][R14.64], R39 ;  /* 0x000000270e00d986 */ /* 0x0009e2000c101110 */
[----:B------:R-:W-:Y:S05]  /*36c0*/  @P2 BRA `(.L_x_44) ;  /* 0x0000000000042947 */ /* 0x000fea0003800000 */
[----:B------:R0:W5:Y:S02]  /*36d0*/  LDG.E.U8 R7, desc[UR16][R32.64+0x1] ;  /* 0x0000011020077981 */ /* 0x000164000c1e1100 */
.L_x_44:
[----:B------:R-:W-:Y:S05]  /*36e0*/  BSYNC B1 ;  /* 0x0000000000017941 */ /* 0x000fea0003800000 */
.L_x_43:
[----:B-----5:R-:W-:Y:S01]  /*36f0*/  LOP3.LUT R7, R7, 0xff, RZ, 0xc0, !PT ;  /* 0x000000ff07077812 */ /* 0x020fe200078ec0ff */
[----:B------:R-:W-:Y:S01]  /*3700*/  BSSY B1, `(.L_x_45) ;  /* 0x000000b000017945 */ /* 0x000fe20003800000 */
[----:B------:R-:W-:Y:S02]  /*3710*/  ISETP.LT.OR P4, PT, R35, 0x9, !P0 ;  /* 0x000000092300780c */ /* 0x000fe40004781670 */
[----:B------:R-:W-:-:S05]  /*3720*/  F2FP.F16.E5M2.UNPACK_B R7, R7 ;  /* 0x00000007ff07723e */ /* 0x000fca00020004ff */
[----:B------:R-:W-:-:S05]  /*3730*/  HADD2.F32 R38, -RZ, R7.H0_H0 ;  /* 0x20000007ff267230 */ /* 0x000fca0000004100 */
[----:B------:R-:W-:-:S04]  /*3740*/  FMUL R7, R38, R9 ;  /* 0x0000000926077220 */ /* 0x000fc80000400000 */
[----:B------:R-:W-:-:S05]  /*3750*/  FFMA R7, R138, R8, R7 ;  /* 0x000000088a077223 */ /* 0x000fca0000000007 */
[----:B----4-:R-:W-:Y:S02]  /*3760*/  F2FP.SATFINITE.E5M2.F32.PACK_AB_MERGE_C R39, RZ, R7, RZ ;  /* 0x00000007ff27723e */ /* 0x010fe400048060ff */
[----:B------:R-:W-:-:S03]  /*3770*/  PRMT R7, RZ, 0x7610, R7 ;  /* 0x00007610ff077816 */ /* 0x000fc60000000007 */
[----:B------:R4:W-:Y:S01]  /*3780*/  @!P2 STG.E.U8 desc[UR16][R14.64+0x1], R39 ;  /* 0x000001270e00a986 */ /* 0x0009e2000c101110 */
[----:B------:R-:W-:Y:S05]  /*3790*/  @P4 BRA `(.L_x_46) ;  /* 0x0000000000044947 */ /* 0x000fea0003800000 */
[----:B------:R0:W5:Y:S02]  /*37a0*/  LDG.E.U8 R7, desc[UR16][R30.64+0x8] ;  /* 0x000008101e077981 */ /* 0x000164000c1e1100 */
.L_x_46:
[----:B------:R-:W-:Y:S05]  /*37b0*/  BSYNC B1 ;  /* 0x0000000000017941 */ /* 0x000fea0003800000 */
.L_x_45:
        /* <DEDUP_REMOVED lines=8> */
[----:B----4-:R-:W-:-:S05]  /*3840*/  F2FP.SATFINITE.E5M2.F32.PACK_AB_MERGE_C R39, RZ, R38, RZ ;  /* 0x00000026ff27723e */ /* 0x010fca00048060ff */
[----:B------:R4:W-:Y:S01]  /*3850*/  @!P4 STG.E.U8 desc[UR16][R24.64+0x8], R39 ;  /* 0x000008271800c986 */ /* 0x0009e2000c101110 */
[----:B------:R-:W-:Y:S05]  /*3860*/  @P2 BRA `(.L_x_48) ;  /* 0x0000000000042947 */ /* 0x000fea0003800000 */
[----:B------:R0:W5:Y:S02]  /*3870*/  LDG.E.U8 R7, desc[UR16][R30.64+0x9] ;  /* 0x000009101e077981 */ /* 0x000164000c1e1100 */
.L_x_48:
[----:B------:R-:W-:Y:S05]  /*3880*/  BSYNC B1 ;  /* 0x0000000000017941 */ /* 0x000fea0003800000 */
.L_x_47:
        /* <DEDUP_REMOVED lines=12> */
.L_x_50:
[----:B------:R-:W-:Y:S05]  /*3950*/  BSYNC B1 ;  /* 0x0000000000017941 */ /* 0x000fea0003800000 */
.L_x_49:
        /* <DEDUP_REMOVED lines=12> */
.L_x_52:
[----:B------:R-:W-:Y:S05]  /*3a20*/  BSYNC B1 ;  /* 0x0000000000017941 */ /* 0x000fea0003800000 */
.L_x_51:
        /* <DEDUP_REMOVED lines=12> */
.L_x_54:
[----:B------:R-:W-:Y:S05]  /*3af0*/  BSYNC B1 ;  /* 0x0000000000017941 */ /* 0x000fea0003800000 */
.L_x_53:
        /* <DEDUP_REMOVED lines=12> */
.L_x_56:
[----:B------:R-:W-:Y:S05]  /*3bc0*/  BSYNC B1 ;  /* 0x0000000000017941 */ /* 0x000fea0003800000 */
.L_x_55:
        /* <DEDUP_REMOVED lines=12> */
.L_x_58:
[----:B------:R-:W-:Y:S05]  /*3c90*/  BSYNC B1 ;  /* 0x0000000000017941 */ /* 0x000fea0003800000 */
.L_x_57:
        /* <DEDUP_REMOVED lines=12> */
.L_x_60:
[----:B------:R-:W-:Y:S05]  /*3d60*/  BSYNC B1 ;  /* 0x0000000000017941 */ /* 0x000fea0003800000 */
.L_x_59:
        /* <DEDUP_REMOVED lines=12> */
.L_x_62:
[----:B------:R-:W-:Y:S05]  /*3e30*/  BSYNC B1 ;  /* 0x0000000000017941 */ /* 0x000fea0003800000 */
.L_x_61:
        /* <DEDUP_REMOVED lines=12> */
.L_x_64:
[----:B------:R-:W-:Y:S05]  /*3f00*/  BSYNC B1 ;  /* 0x0000000000017941 */ /* 0x000fea0003800000 */
.L_x_63:
        /* <DEDUP_REMOVED lines=12> */
.L_x_66:
[----:B------:R-:W-:Y:S05]  /*3fd0*/  BSYNC B1 ;  /* 0x0000000000017941 */ /* 0x000fea0003800000 */
.L_x_65:
        /* <DEDUP_REMOVED lines=12> */
.L_x_68:
[----:B------:R-:W-:Y:S05]  /*40a0*/  BSYNC B1 ;  /* 0x0000000000017941 */ /* 0x000fea0003800000 */
.L_x_67:
        /* <DEDUP_REMOVED lines=12> */
.L_x_70:
[----:B------:R-:W-:Y:S05]  /*4170*/  BSYNC B1 ;  /* 0x0000000000017941 */ /* 0x000fea0003800000 */
.L_x_69:
        /* <DEDUP_REMOVED lines=12> */
.L_x_72:
[----:B------:R-:W-:Y:S05]  /*4240*/  BSYNC B1 ;  /* 0x0000000000017941 */ /* 0x000fea0003800000 */
.L_x_71:
        /* <DEDUP_REMOVED lines=12> */
.L_x_74:
[----:B------:R-:W-:Y:S05]  /*4310*/  BSYNC B1 ;  /* 0x0000000000017941 */ /* 0x000fea0003800000 */
.L_x_73:
        /* <DEDUP_REMOVED lines=12> */
.L_x_76:
[----:B------:R-:W-:Y:S05]  /*43e0*/  BSYNC B1 ;  /* 0x0000000000017941 */ /* 0x000fea0003800000 */
.L_x_75:
        /* <DEDUP_REMOVED lines=12> */
.L_x_78:
[----:B------:R-:W-:Y:S05]  /*44b0*/  BSYNC B1 ;  /* 0x0000000000017941 */ /* 0x000fea0003800000 */
.L_x_77:
        /* <DEDUP_REMOVED lines=12> */
.L_x_80:
[----:B------:R-:W-:Y:S05]  /*4580*/  BSYNC B1 ;  /* 0x0000000000017941 */ /* 0x000fea0003800000 */
.L_x_79:
        /* <DEDUP_REMOVED lines=12> */
.L_x_82:
[----:B------:R-:W-:Y:S05]  /*4650*/  BSYNC B1 ;  /* 0x0000000000017941 */ /* 0x000fea0003800000 */
.L_x_81:
        /* <DEDUP_REMOVED lines=12> */
.L_x_84:
[----:B------:R-:W-:Y:S05]  /*4720*/  BSYNC B1 ;  /* 0x0000000000017941 */ /* 0x000fea0003800000 */
.L_x_83:
        /* <DEDUP_REMOVED lines=12> */
.L_x_86:
[----:B------:R-:W-:Y:S05]  /*47f0*/  BSYNC B1 ;  /* 0x0000000000017941 */ /* 0x000fea0003800000 */
.L_x_85:
        /* <DEDUP_REMOVED lines=12> */
.L_x_88:
[----:B------:R-:W-:Y:S05]  /*48c0*/  BSYNC B1 ;  /* 0x0000000000017941 */ /* 0x000fea0003800000 */
.L_x_87:
        /* <DEDUP_REMOVED lines=12> */
.L_x_90:
[----:B------:R-:W-:Y:S05]  /*4990*/  BSYNC B1 ;  /* 0x0000000000017941 */ /* 0x000fea0003800000 */
.L_x_89:
        /* <DEDUP_REMOVED lines=12> */
.L_x_92:
[----:B------:R-:W-:Y:S05]  /*4a60*/  BSYNC B1 ;  /* 0x0000000000017941 */ /* 0x000fea0003800000 */
.L_x_91:
        /* <DEDUP_REMOVED lines=12> */
.L_x_94:
[----:B------:R-:W-:Y:S05]  /*4b30*/  BSYNC B1 ;  /* 0x0000000000017941 */ /* 0x000fea0003800000 */
.L_x_93:
        /* <DEDUP_REMOVED lines=12> */
.L_x_96:
[----:B------:R-:W-:Y:S05]  /*4c00*/  BSYNC B1 ;  /* 0x0000000000017941 */ /* 0x000fea0003800000 */
.L_x_95:
[----:B-----5:R-:W-:Y:S01]  /*4c10*/  LOP3.LUT R7, R7, 0xff, RZ, 0xc0, !PT ;  /* 0x000000ff07077812 */ /* 0x020fe200078ec0ff */
[----:B------:R-:W-:Y:S01]  /*4c20*/  BSSY B1, `(.L_x_97) ;  /* 0x000000b000017945 */ /* 0x000fe20003800000 */
[----:B------:R-:W-:Y:S02]  /*4c30*/  ISETP.LT.OR P2, PT, R35, 0x39, !P1 ;  /* 0x000000392300780c */ /* 0x000fe40004f41670 */
[----:B------:R-:W-:-:S05]  /*4c40*/  F2FP.F16.E5M2.UNPACK_B R7, R7 ;  /* 0x00000007ff07723e */ /* 0x000fca00020004ff */
[----:B0-2---:R-:W-:-:S05]  /*4c50*/  HADD2.F32 R30, -RZ, R7.H0_H0 ;  /* 0x20000007ff1e7230 */ /* 0x005fca0000004100 */
[----:B------:R-:W-:-:S04]  /*4c60*/  FMUL R7, R30, R9 ;  /* 0x000000091e077220 */ /* 0x000fc80000400000 */
[----:B------:R-:W-:-:S05]  /*4c70*/  FFMA R7, R112, R8, R7 ;  /* 0x0000000870077223 */ /* 0x000fca0000000007 */
[----:B------:R-:W-:Y:S02]  /*4c80*/  F2FP.SATFINITE.E5M2.F32.PACK_AB_MERGE_C R31, RZ, R7, RZ ;  /* 0x00000007ff1f723e */ /* 0x000fe400048060ff */
[----:B------:R-:W-:-:S03]  /*4c90*/  PRMT R7, RZ, 0x7610, R7 ;  /* 0x00007610ff077816 */ /* 0x000fc60000000007 */
[----:B------:R0:W-:Y:S01]  /*4ca0*/  @!P0 STG.E.U8 desc[UR16][R24.64+0x39], R31 ;  /* 0x0000391f18008986 */ /* 0x0001e2000c101110 */
[----:B------:R-:W-:Y:S05]  /*4cb0*/  @P2 BRA `(.L_x_98) ;  /* 0x0000000000042947 */ /* 0x000fea0003800000 */
[----:B------:R2:W5:Y:S02]  /*4cc0*/  LDG.E.U8 R7, desc[UR16][R32.64+0x38] ;  /* 0x0000381020077981 */ /* 0x000564000c1e1100 */
.L_x_98:
[----:B------:R-:W-:Y:S05]  /*4cd0*/  BSYNC B1 ;  /* 0x0000000000017941 */ /* 0x000fea0003800000 */
.L_x_97:
[----:B-----5:R-:W-:Y:S01]  /*4ce0*/  LOP3.LUT R7, R7, 0xff, RZ, 0xc0, !PT ;  /* 0x000000ff07077812 */ /* 0x020fe200078ec0ff */
[----:B------:R-:W-:Y:S01]  /*4cf0*/  BSSY B1, `(.L_x_99) ;  /* 0x000000b000017945 */ /* 0x000fe20003800000 */
[----:B------:R-:W-:Y:S02]  /*4d00*/  ISETP.LT.OR P1, PT, R35, 0x3a, !P1 ;  /* 0x0000003a2300780c */ /* 0x000fe40004f21670 */
[----:B------:R-:W-:-:S05]  /*4d10*/  F2FP.F16.E5M2.UNPACK_B R7, R7 ;  /* 0x00000007ff07723e */ /* 0x000fca00020004ff */
[----:B01--4-:R-:W-:Y:S01]  /*4d20*/  HADD2.F32 R24, -RZ, R7.H0_H0 ;  /* 0x20000007ff187230 */ /* 0x013fe20000004100 */
[----:B------:R-:W-:-:S04]  /*4d30*/  PRMT R7, RZ, 0x7610, R7 ;  /* 0x00007610ff077816 */ /* 0x000fc80000000007 */
[----:B------:R-:W-:-:S04]  /*4d40*/  FMUL R24, R24, R9 ;  /* 0x0000000918187220 */ /* 0x000fc80000400000 */
[----:B------:R-:W-:-:S05]  /*4d50*/  FFMA R24, R115, R8, R24 ;  /* 0x0000000873187223 */ /* 0x000fca0000000018 */
[----:B------:R-:W-:-:S05]  /*4d60*/  F2FP.SATFINITE.E5M2.F32.PACK_AB_MERGE_C R25, RZ, R24, RZ ;  /* 0x00000018ff19723e */ /* 0x000fca00048060ff */
[----:B------:R0:W-:Y:S01]  /*4d70*/  @!P2 STG.E.U8 desc[UR16][R14.64+0x38], R25 ;  /* 0x000038190e00a986 */ /* 0x0001e2000c101110 */
[----:B------:R-:W-:Y:S05]  /*4d80*/  @P1 BRA `(.L_x_100) ;  /* 0x0000000000041947 */ /* 0x000fea0003800000 */
[----:B------:R1:W5:Y:S02]  /*4d90*/  LDG.E.U8 R7, desc[UR16][R32.64+0x39] ;  /* 0x0000391020077981 */ /* 0x000364000c1e1100 */
.L_x_100:
[----:B------:R-:W-:Y:S05]  /*4da0*/  BSYNC B1 ;  /* 0x0000000000017941 */ /* 0x000fea0003800000 */
.L_x_99:
[----:B-----5:R-:W-:Y:S01]  /*4db0*/  LOP3.LUT R7, R7, 0xff, RZ, 0xc0, !PT ;  /* 0x000000ff07077812 */ /* 0x020fe200078ec0ff */
[----:B------:R-:W-:Y:S01]  /*4dc0*/  BSSY B1, `(.L_x_101) ;  /* 0x0000013000017945 */ /* 0x000fe20003800000 */
[----:B------:R-:W-:Y:S02]  /*4dd0*/  IADD3 R31, P0, R37, 0x80, RZ ;  /* 0x00000080251f7810 */ /* 0x000fe40007f1e0ff */
[----:B------:R-:W-:-:S03]  /*4de0*/  F2FP.F16.E5M2.UNPACK_B R7, R7 ;  /* 0x00000007ff07723e */ /* 0x000fc600020004ff */
[----:B0-----:R-:W-:Y:S01]  /*4df0*/  IMAD.X R25, RZ, RZ, R27, P0 ;  /* 0x000000ffff197224 */ /* 0x001fe200000e061b */
        /* <DEDUP_REMOVED lines=9> */
[----:B-123--:R-:W-:Y:S02]  /*4e90*/  F2FP.SATFINITE.E5M2.F32.PACK_AB_MERGE_C R33, RZ, R7, RZ ;  /* 0x00000007ff21723e */ /* 0x00efe400048060ff */
[----:B------:R-:W-:Y:S02]  /*4ea0*/  IADD3.X R25, R25, UR11, R31, P2, !PT ;  /* 0x0000000b19197c10 */ /* 0x000fe400097fe41f */
[----:B------:R-:W-:Y:S01]  /*4eb0*/  PRMT R7, RZ, 0x7610, R7 ;  /* 0x00007610ff077816 */ /* 0x000fe20000000007 */
[----:B------:R0:W-:Y:S01]  /*4ec0*/  @!P1 STG.E.U8 desc[UR16][R14.64+0x39], R33 ;  /* 0x000039210e009986 */ /* 0x0001e2000c101110 */
[----:B------:R-:W-:Y:S05]  /*4ed0*/  @P4 BRA `(.L_x_102) ;  /* 0x0000000000044947 */ /* 0x000fea0003800000 */
[----:B------:R1:W5:Y:S02]  /*4ee0*/  LDG.E.U8 R7, desc[UR16][R24.64] ;  /* 0x0000001018077981 */ /* 0x000364000c1e1100 */
.L_x_102:
[----:B------:R-:W-:Y:S05]  /*4ef0*/  BSYNC B1 ;  /* 0x0000000000017941 */ /* 0x000fea0003800000 */
.L_x_101:
[----:B-----5:R-:W-:Y:S01]  /*4f00*/  LOP3.LUT R7, R7, 0xff, RZ, 0xc0, !PT ;  /* 0x000000ff07077812 */ /* 0x020fe200078ec0ff */
[----:B------:R-:W-:Y:S01]  /*4f10*/  BSSY B1, `(.L_x_103) ;  /* 0x000000b000017945 */ /* 0x000fe20003800000 */
[----:B------:R-:W-:Y:S02]  /*4f20*/  ISETP.LT.OR P2, PT, R35, 0x2, !P0 ;  /* 0x000000022300780c */ /* 0x000fe40004741670 */
[----:B------:R-:W-:-:S05]  /*4f30*/  F2FP.F16.E5M2.UNPACK_B R7, R7 ;  /* 0x00000007ff07723e */ /* 0x000fca00020004ff */
[----:B0-----:R-:W-:Y:S01]  /*4f40*/  HADD2.F32 R14, -RZ, R7.H0_H0 ;  /* 0x20000007ff0e7230 */ /* 0x001fe20000004100 */
[----:B------:R-:W-:-:S04]  /*4f50*/  PRMT R7, RZ, 0x7610, R7 ;  /* 0x00007610ff077816 */ /* 0x000fc80000000007 */
[----:B------:R-:W-:-:S04]  /*4f60*/  FMUL R14, R14, R9 ;  /* 0x000000090e0e7220 */ /* 0x000fc80000400000 */
[----:B------:R-:W-:-:S05]  /*4f70*/  FFMA R14, R113, R8, R14 ;  /* 0x00000008710e7223 */ /* 0x000fca000000000e */
[----:B------:R-:W-:-:S05]  /*4f80*/  F2FP.SATFINITE.E5M2.F32.PACK_AB_MERGE_C R15, RZ, R14, RZ ;  /* 0x0000000eff0f723e */ /* 0x000fca00048060ff */
[----:B------:R0:W-:Y:S01]  /*4f90*/  @!P4 STG.E.U8 desc[UR16][R12.64], R15 ;  /* 0x0000000f0c00c986 */ /* 0x0001e2000c101110 */
[----:B------:R-:W-:Y:S05]  /*4fa0*/  @P2 BRA `(.L_x_104) ;  /* 0x0000000000042947 */ /* 0x000fea0003800000 */
[----:B------:R2:W5:Y:S02]  /*4fb0*/  LDG.E.U8 R7, desc[UR16][R24.64+0x1] ;  /* 0x0000011018077981 */ /* 0x000564000c1e1100 */
.L_x_104:
[----:B------:R-:W-:Y:S05]  /*4fc0*/  BSYNC B1 ;  /* 0x0000000000017941 */ /* 0x000fea0003800000 */
.L_x_103:
[----:B-----5:R-:W-:Y:S01]  /*4fd0*/  LOP3.LUT R7, R7, 0xff, RZ, 0xc0, !PT ;  /* 0x000000ff07077812 */ /* 0x020fe200078ec0ff */
[----:B------:R-:W-:Y:S01]  /*4fe0*/  BSSY B1, `(.L_x_105) ;  /* 0x0000013000017945 */ /* 0x000fe20003800000 */
[----:B------:R-:W-:Y:S02]  /*4ff0*/  IADD3 R37, P1, R37, 0x88, RZ ;  /* 0x0000008825257810 */ /* 0x000fe40007f3e0ff */
[----:B------:R-:W-:-:S03]  /*5000*/  F2FP.F16.E5M2.UNPACK_B R7, R7 ;  /* 0x00000007ff07723e */ /* 0x000fc600020004ff */
[----:B------:R-:W-:Y:S01]  /*5010*/  IMAD.X R26, RZ, RZ, R27, P1 ;  /* 0x000000ffff1a7224 */ /* 0x000fe200008e061b */
[----:B------:R-:W-:Y:S01]  /*5020*/  ISETP.GE.AND P1, PT, R36, 0x89, PT ;  /* 0x000000892400780c */ /* 0x000fe20003f26270 */
[----:B------:R-:W-:Y:S02]  /*5030*/  HADD2.F32 R14, -RZ, R7.H0_H0 ;  /* 0x20000007ff0e7230 */ /* 0x000fe40000004100 */
[----:B------:R-:W-:Y:S01]  /*5040*/  IMAD R26, R26, UR6, RZ ;  /* 0x000000061a1a7c24 */ /* 0x000fe2000f8e02ff */
[----:B------:R-:W-:Y:S01]  /*5050*/  ISETP.LT.OR P5, PT, R35, 0x1, !P1 ;  /* 0x000000012300780c */ /* 0x000fe20004fa1670 */
[----:B------:R-:W-:-:S04]  /*5060*/  IMAD.WIDE.U32 R28, R37, UR6, R28 ;  /* 0x00000006251c7c25 */ /* 0x000fc8000f8e001c */
[----:B------:R-:W-:Y:S01]  /*5070*/  FMUL R7, R14, R9 ;  /* 0x000000090e077220 */ /* 0x000fe20000400000 */
[----:B------:R-:W-:-:S03]  /*5080*/  IMAD R37, R37, UR7, R26 ;  /* 0x0000000725257c24 */ /* 0x000fc6000f8e021a */
[----:B------:R-:W-:Y:S01]  /*5090*/  FFMA R7, R108, R8, R7 ;  /* 0x000000086c077223 */ /* 0x000fe20000000007 */
[----:B------:R-:W-:-:S04]  /*50a0*/  IADD3 R14, P4, R28, UR10, RZ ;  /* 0x0000000a1c0e7c10 */ /* 0x000fc8000ff9e0ff */
[----:B------:R-:W-:Y:S02]  /*50b0*/  F2FP.SATFINITE.E5M2.F32.PACK_AB_MERGE_C R27, RZ, R7, RZ ;  /* 0x00000007ff1b723e */ /* 0x000fe400048060ff */
[----:B0-----:R-:W-:Y:S02]  /*50c0*/  IADD3.X R15, R29, UR11, R37, P4, !PT ;  /* 0x0000000b1d0f7c10 */ /* 0x001fe4000a7fe425 */
[----:B------:R-:W-:Y:S01]  /*50d0*/  PRMT R7, RZ, 0x7610, R7 ;  /* 0x00007610ff077816 */ /* 0x000fe20000000007 */
[----:B------:R0:W-:Y:S01]  /*50e0*/  @!P2 STG.E.U8 desc[UR16][R12.64+0x1], R27 ;  /* 0x0000011b0c00a986 */ /* 0x0001e2000c101110 */
[----:B------:R-:W-:Y:S05]  /*50f0*/  @P5 BRA `(.L_x_106) ;  /* 0x0000000000045947 */ /* 0x000fea0003800000 */
[----:B------:R3:W5:Y:S02]  /*5100*/  LDG.E.U8 R7, desc[UR16][R14.64] ;  /* 0x000000100e077981 */ /* 0x000764000c1e1100 */
.L_x_106:
[----:B------:R-:W-:Y:S05]  /*5110*/  BSYNC B1 ;  /* 0x0000000000017941 */ /* 0x000fea0003800000 */
.L_x_105:
        /* <DEDUP_REMOVED lines=8> */
[----:B0-----:R-:W-:-:S05]  /*51a0*/  F2FP.SATFINITE.E5M2.F32.PACK_AB_MERGE_C R27, RZ, R26, RZ ;  /* 0x0000001aff1b723e */ /* 0x001fca00048060ff */
[----:B------:R0:W-:Y:S01]  /*51b0*/  @!P5 STG.E.U8 desc[UR16][R10.64], R27 ;  /* 0x0000001b0a00d986 */ /* 0x0001e2000c101110 */
[----:B------:R-:W-:Y:S05]  /*51c0*/  @P2 BRA `(.L_x_108) ;  /* 0x0000000000042947 */ /* 0x000fea0003800000 */
[----:B------:R4:W5:Y:S02]  /*51d0*/  LDG.E.U8 R7, desc[UR16][R14.64+0x1] ;  /* 0x000001100e077981 */ /* 0x000964000c1e1100 */
.L_x_108:
[----:B------:R-:W-:Y:S05]  /*51e0*/  BSYNC B1 ;  /* 0x0000000000017941 */ /* 0x000fea0003800000 */
.L_x_107:
[----:B-----5:R-:W-:Y:S01]  /*51f0*/  LOP3.LUT R7, R7, 0xff, RZ, 0xc0, !PT ;  /* 0x000000ff07077812 */ /* 0x020fe200078ec0ff */
[----:B------:R-:W-:Y:S01]  /*5200*/  BSSY B1, `(.L_x_109) ;  /* 0x000000b000017945 */ /* 0x000fe20003800000 */
[----:B------:R-:W-:Y:S02]  /*5210*/  ISETP.LT.OR P4, PT, R35, 0x9, !P0 ;  /* 0x000000092300780c */ /* 0x000fe40004781670 */
[----:B------:R-:W-:-:S05]  /*5220*/  F2FP.F16.E5M2.UNPACK_B R7, R7 ;  /* 0x00000007ff07723e */ /* 0x000fca00020004ff */
[----:B------:R-:W-:-:S05]  /*5230*/  HADD2.F32 R26, -RZ, R7.H0_H0 ;  /* 0x20000007ff1a7230 */ /* 0x000fca0000004100 */
[----:B------:R-:W-:-:S04]  /*5240*/  FMUL R7, R26, R9 ;  /* 0x000000091a077220 */ /* 0x000fc80000400000 */
[----:B------:R-:W-:-:S05]  /*5250*/  FFMA R7, R106, R8, R7 ;  /* 0x000000086a077223 */ /* 0x000fca0000000007 */
[----:B0-----:R-:W-:Y:S02]  /*5260*/  F2FP.SATFINITE.E5M2.F32.PACK_AB_MERGE_C R27, RZ, R7, RZ ;  /* 0x00000007ff1b723e */ /* 0x001fe400048060ff */
[----:B------:R-:W-:-:S03]  /*5270*/  PRMT R7, RZ, 0x7610, R7 ;  /* 0x00007610ff077816 */ /* 0x000fc60000000007 */
[----:B------:R0:W-:Y:S01]  /*5280*/  @!P2 STG.E.U8 desc[UR16][R10.64+0x1], R27 ;  /* 0x0000011b0a00a986 */ /* 0x0001e2000c101110 */
[----:B------:R-:W-:Y:S05]  /*5290*/  @P4 BRA `(.L_x_110) ;  /* 0x0000000000044947 */ /* 0x000fea0003800000 */
[----:B------:R0:W5:Y:S02]  /*52a0*/  LDG.E.U8 R7, desc[UR16][R24.64+0x8] ;  /* 0x0000081018077981 */ /* 0x000164000c1e1100 */
.L_x_110:
[----:B------:R-:W-:Y:S05]  /*52b0*/  BSYNC B1 ;  /* 0x0000000000017941 */ /* 0x000fea0003800000 */
.L_x_109:
        /* <DEDUP_REMOVED lines=12> */
.L_x_112:
[----:B------:R-:W-:Y:S05]  /*5380*/  BSYNC B1 ;  /* 0x0000000000017941 */ /* 0x000fea0003800000 */
.L_x_111:
        /* <DEDUP_REMOVED lines=12> */
.L_x_114:
[----:B------:R-:W-:Y:S05]  /*5450*/  BSYNC B1 ;  /* 0x0000000000017941 */ /* 0x000fea0003800000 */
.L_x_113:
        /* <DEDUP_REMOVED lines=12> */
.L_x_116:
[----:B------:R-:W-:Y:S05]  /*5520*/  BSYNC B1 ;  /* 0x0000000000017941 */ /* 0x000fea0003800000 */
.L_x_115:
        /* <DEDUP_REMOVED lines=12> */
.L_x_118:
[----:B------:R-:W-:Y:S05]  /*55f0*/  BSYNC B1 ;  /* 0x0000000000017941 */ /* 0x000fea0003800000 */
.L_x_117:
        /* <DEDUP_REMOVED lines=12> */
.L_x_120:
[----:B------:R-:W-:Y:S05]  /*56c0*/  BSYNC B1 ;  /* 0x0000000000017941 */ /* 0x000fea0003800000 */
.L_x_119:
        /* <DEDUP_REMOVED lines=12> */
.L_x_122:
[----:B------:R-:W-:Y:S05]  /*5790*/  BSYNC B1 ;  /* 0x0000000000017941 */ /* 0x000fea0003800000 */
.L_x_121:
        /* <DEDUP_REMOVED lines=12> */
.L_x_124:
[----:B------:R-:W-:Y:S05]  /*5860*/  BSYNC B1 ;  /* 0x0000000000017941 */ /* 0x000fea0003800000 */
.L_x_123:
        /* <DEDUP_REMOVED lines=12> */
.L_x_126:
[----:B------:R-:W-:Y:S05]  /*5930*/  BSYNC B1 ;  /* 0x0000000000017941 */ /* 0x000fea0003800000 */
.L_x_125:
        /* <DEDUP_REMOVED lines=12> */
.L_x_128:
[----:B------:R-:W-:Y:S05]  /*5a00*/  BSYNC B1 ;  /* 0x0000000000017941 */ /* 0x000fea0003800000 */
.L_x_127:
        /* <DEDUP_REMOVED lines=12> */
.L_x_130:
[----:B------:R-:W-:Y:S05]  /*5ad0*/  BSYNC B1 ;  /* 0x0000000000017941 */ /* 0x000fea0003800000 */
.L_x_129:
        /* <DEDUP_REMOVED lines=12> */
.L_x_132:
[----:B------:R-:W-:Y:S05]  /*5ba0*/  BSYNC B1 ;  /* 0x0000000000017941 */ /* 0x000fea0003800000 */
.L_x_131:
        /* <DEDUP_REMOVED lines=12> */
.L_x_134:
[----:B------:R-:W-:Y:S05]  /*5c70*/  BSYNC B1 ;  /* 0x0000000000017941 */ /* 0x000fea0003800000 */
.L_x_133:
        /* <DEDUP_REMOVED lines=12> */
.L_x_136:
[----:B------:R-:W-:Y:S05]  /*5d40*/  BSYNC B1 ;  /* 0x0000000000017941 */ /* 0x000fea0003800000 */
.L_x_135:
        /* <DEDUP_REMOVED lines=12> */
.L_x_138:
[----:B------:R-:W-:Y:S05]  /*5e10*/  BSYNC B1 ;  /* 0x0000000000017941 */ /* 0x000fea0003800000 */
.L_x_137:
        /* <DEDUP_REMOVED lines=12> */
.L_x_140:
[----:B------:R-:W-:Y:S05]  /*5ee0*/  BSYNC B1 ;  /* 0x0000000000017941 */ /* 0x000fea0003800000 */
.L_x_139:
        /* <DEDUP_REMOVED lines=12> */
.L_x_142:
[----:B------:R-:W-:Y:S05]  /*5fb0*/  BSYNC B1 ;  /* 0x0000000000017941 */ /* 0x000fea0003800000 */
.L_x_141:
        /* <DEDUP_REMOVED lines=12> */
.L_x_144:
[----:B------:R-:W-:Y:S05]  /*6080*/  BSYNC B1 ;  /* 0x0000000000017941 */ /* 0x000fea0003800000 */
.L_x_143:
        /* <DEDUP_REMOVED lines=12> */
.L_x_146:
[----:B------:R-:W-:Y:S05]  /*6150*/  BSYNC B1 ;  /* 0x0000000000017941 */ /* 0x000fea0003800000 */
.L_x_145:
        /* <DEDUP_REMOVED lines=12> */
.L_x_148:
[----:B------:R-:W-:Y:S05]  /*6220*/  BSYNC B1 ;  /* 0x0000000000017941 */ /* 0x000fea0003800000 */
.L_x_147:
        /* <DEDUP_REMOVED lines=12> */
.L_x_150:
[----:B------:R-:W-:Y:S05]  /*62f0*/  BSYNC B1 ;  /* 0x0000000000017941 */ /* 0x000fea0003800000 */
.L_x_149:
        /* <DEDUP_REMOVED lines=12> */
.L_x_152:
[----:B------:R-:W-:Y:S05]  /*63c0*/  BSYNC B1 ;  /* 0x0000000000017941 */ /* 0x000fea0003800000 */
.L_x_151:
        /* <DEDUP_REMOVED lines=12> */
.L_x_154:
[----:B------:R-:W-:Y:S05]  /*6490*/  BSYNC B1 ;  /* 0x0000000000017941 */ /* 0x000fea0003800000 */
.L_x_153:
        /* <DEDUP_REMOVED lines=12> */
.L_x_156:
[----:B------:R-:W-:Y:S05]  /*6560*/  BSYNC B1 ;  /* 0x0000000000017941 */ /* 0x000fea0003800000 */
.L_x_155:
        /* <DEDUP_REMOVED lines=12> */
.L_x_158:
[----:B------:R-:W-:Y:S05]  /*6630*/  BSYNC B1 ;  /* 0x0000000000017941 */ /* 0x000fea0003800000 */
.L_x_157:
        /* <DEDUP_REMOVED lines=12> */
.L_x_160:
[----:B------:R-:W-:Y:S05]  /*6700*/  BSYNC B1 ;  /* 0x0000000000017941 */ /* 0x000fea0003800000 */
.L_x_159:
        /* <DEDUP_REMOVED lines=12> */
.L_x_162:
[----:B------:R-:W-:Y:S05]  /*67d0*/  BSYNC B1 ;  /* 0x0000000000017941 */ /* 0x000fea0003800000 */
.L_x_161:
        /* <DEDUP_REMOVED lines=12> */
.L_x_164:
[----:B------:R-:W-:Y:S05]  /*68a0*/  BSYNC B1 ;  /* 0x0000000000017941 */ /* 0x000fea0003800000 */
.L_x_163:
[----:B------:R-:W-:Y:S05]  /*68b0*/  @P1 BRA `(.L_x_165) ;  /* 0x0000001000301947 */ /* 0x000fea0003800000 */
[----:B-----5:R-:W-:-:S04]  /*68c0*/  LOP3.LUT R7, R7, 0xff, RZ, 0xc0, !PT ;  /* 0x000000ff07077812 */ /* 0x020fc800078ec0ff */
[----:B------:R-:W-:-:S05]  /*68d0*/  F2FP.F16.E5M2.UNPACK_B R7, R7 ;  /* 0x00000007ff07723e */ /* 0x000fca00020004ff */
[----:B------:R-:W-:-:S05]  /*68e0*/  HADD2.F32 R12, -RZ, R7.H0_H0 ;  /* 0x20000007ff0c7230 */ /* 0x000fca0000004100 */
[----:B------:R-:W-:-:S04]  /*68f0*/  FMUL R7, R12, R9 ;  /* 0x000000090c077220 */ /* 0x000fc80000400000 */
[----:B------:R-:W-:-:S05]  /*6900*/  FFMA R7, R18, R8, R7 ;  /* 0x0000000812077223 */ /* 0x000fca0000000007 */
[----:B------:R-:W-:-:S05]  /*6910*/  F2FP.SATFINITE.E5M2.F32.PACK_AB_MERGE_C R7, RZ, R7, RZ ;  /* 0x00000007ff07723e */ /* 0x000fca00048060ff */
[----:B------:R0:W-:Y:S01]  /*6920*/  STG.E.U8 desc[UR16][R10.64+0x39], R7 ;  /* 0x000039070a007986 */ /* 0x0001e2000c101110 */
[----:B------:R-:W-:Y:S05]  /*6930*/  BRA `(.L_x_165) ;  /* 0x0000001000107947 */ /* 0x000fea0003800000 */
.L_x_36:
[C---:B------:R-:W-:Y:S01]  /*6940*/  ISETP.GE.AND P0, PT, R36.reuse, 0x1, PT ;  /* 0x000000012400780c */ /* 0x040fe20003f06270 */
[-C--:B--2---:R-:W-:Y:S01]  /*6950*/  FMUL R145, R145, R8.reuse ;  /* 0x0000000891917220 */ /* 0x084fe20000400000 */
[----:B------:R-:W-:Y:S01]  /*6960*/  ISETP.GE.AND P2, PT, R36, 0x9, PT ;  /* 0x000000092400780c */ /* 0x000fe20003f46270 */
[-C--:B------:R-:W-:Y:S01]  /*6970*/  FMUL R140, R140, R8.reuse ;  /* 0x000000088c8c7220 */ /* 0x080fe20000400000 */
[----:B------:R-:W-:Y:S01]  /*6980*/  ISETP.LT.OR P1, PT, R35, 0x1, !P0 ;  /* 0x000000012300780c */ /* 0x000fe20004721670 */
[-C--:B------:R-:W-:Y:S01]  /*6990*/  FMUL R143, R143, R8.reuse ;  /* 0x000000088f8f7220 */ /* 0x080fe20000400000 */
[----:B------:R-:W-:Y:S01]  /*69a0*/  F2FP.SATFINITE.E5M2.F32.PACK_AB_MERGE_C R145, RZ, R145, RZ ;  /* 0x00000091ff91723e */ /* 0x000fe200048060ff */
[-C--:B------:R-:W-:Y:S01]  /*69b0*/  FMUL R138, R138, R8.reuse ;  /* 0x000000088a8a7220 */ /* 0x080fe20000400000 */
[----:B------:R-:W-:Y:S01]  /*69c0*/  ISETP.LT.OR P4, PT, R35, 0x2, !P0 ;  /* 0x000000022300780c */ /* 0x000fe20004781670 */
[-C--:B------:R-:W-:Y:S01]  /*69d0*/  FMUL R141, R141, R8.reuse ;  /* 0x000000088d8d7220 */ /* 0x080fe20000400000 */
[C---:B------:R-:W-:Y:S01]  /*69e0*/  ISETP.LT.OR P5, PT, R35.reuse, 0x1, !P2 ;  /* 0x000000012300780c */ /* 0x040fe200057a1670 */
[-C--:B------:R-:W-:Y:S01]  /*69f0*/  FMUL R136, R136, R8.reuse ;  /* 0x0000000888887220 */ /* 0x080fe20000400000 */
[----:B------:R-:W-:Y:S01]  /*6a00*/  ISETP.LT.OR P6, PT, R35, 0x2, !P2 ;  /* 0x000000022300780c */ /* 0x000fe200057c1670 */
[----:B------:R-:W-:Y:S01]  /*6a10*/  FMUL R139, R139, R8 ;  /* 0x000000088b8b7220 */ /* 0x000fe20000400000 */
[----:B------:R-:W-:Y:S01]  /*6a20*/  F2FP.SATFINITE.E5M2.F32.PACK_AB_MERGE_C R7, RZ, R140, RZ ;  /* 0x0000008cff07723e */ /* 0x000fe200048060ff */
[-C--:B------:R-:W-:Y:S01]  /*6a30*/  FMUL R134, R134, R8.reuse ;  /* 0x0000000886867220 */ /* 0x080fe20000400000 */
[----:B------:R-:W-:Y:S01]  /*6a40*/  F2FP.SATFINITE.E5M2.F32.PACK_AB_MERGE_C R143, RZ, R143, RZ ;  /* 0x0000008fff8f723e */ /* 0x000fe200048060ff */
[----:B------:R-:W-:Y:S01]  /*6a50*/  @!P1 STG.E.U8 desc[UR16][R24.64], R145 ;  /* 0x0000009118009986 */ /* 0x000fe2000c101110 */
[----:B------:R-:W-:Y:S01]  /*6a60*/  ISETP.LT.OR P1, PT, R35, 0x9, !P0 ;  /* 0x000000092300780c */ /* 0x000fe20004721670 */
[----:B------:R-:W-:Y:S01]  /*6a70*/  FMUL R137, R137, R8 ;  /* 0x0000000889897220 */ /* 0x000fe20000400000 */
[----:B------:R-:W-:Y:S01]  /*6a80*/  F2FP.SATFINITE.E5M2.F32.PACK_AB_MERGE_C R27, RZ, R138, RZ ;  /* 0x0000008aff1b723e */ /* 0x000fe200048060ff */
[----:B------:R0:W-:Y:S01]  /*6a90*/  @!P4 STG.E.U8 desc[UR16][R24.64+0x1], R7 ;  /* 0x000001071800c986 */ /* 0x0001e2000c101110 */
[----:B------:R-:W-:Y:S01]  /*6aa0*/  F2FP.SATFINITE.E5M2.F32.PACK_AB_MERGE_C R141, RZ, R141, RZ ;  /* 0x0000008dff8d723e */ /* 0x000fe200048060ff */
[-C--:B------:R-:W-:Y:S01]  /*6ab0*/  FMUL R132, R132, R8.reuse ;  /* 0x0000000884847220 */ /* 0x080fe20000400000 */
[C---:B------:R-:W-:Y:S01]  /*6ac0*/  ISETP.LT.OR P4, PT, R35.reuse, 0xa, !P0 ;  /* 0x0000000a2300780c */ /* 0x040fe20004781670 */
[----:B------:R-:W-:Y:S01]  /*6ad0*/  @!P5 STG.E.U8 desc[UR16][R14.64], R143 ;  /* 0x0000008f0e00d986 */ /* 0x000fe2000c101110 */
[----:B------:R-:W-:Y:S01]  /*6ae0*/  ISETP.LT.OR P5, PT, R35, 0x9, !P2 ;  /* 0x000000092300780c */ /* 0x000fe200057a1670 */
[-C--:B------:R-:W-:Y:S01]  /*6af0*/  FMUL R135, R135, R8.reuse ;  /* 0x0000000887877220 */ /* 0x080fe20000400000 */
[----:B------:R-:W-:Y:S01]  /*6b00*/  F2FP.SATFINITE.E5M2.F32.PACK_AB_MERGE_C R139, RZ, R139, RZ ;  /* 0x0000008bff8b723e */ /* 0x000fe200048060ff */
[----:B------:R1:W-:Y:S01]  /*6b10*/  @!P6 STG.E.U8 desc[UR16][R14.64+0x1], R27 ;  /* 0x0000011b0e00e986 */ /* 0x0003e2000c101110 */
[C---:B------:R-:W-:Y:S01]  /*6b20*/  ISETP.LT.OR P6, PT, R35.reuse, 0xa, !P2 ;  /* 0x0000000a2300780c */ /* 0x040fe200057c1670 */
[-C--:B------:R-:W-:Y:S01]  /*6b30*/  FMUL R130, R130, R8.reuse ;  /* 0x0000000882827220 */ /* 0x080fe20000400000 */
[----:B------:R-:W-:Y:S01]  /*6b40*/  F2FP.SATFINITE.E5M2.F32.PACK_AB_MERGE_C R137, RZ, R137, RZ ;  /* 0x00000089ff89723e */ /* 0x000fe200048060ff */
[----:B------:R-:W-:Y:S01]  /*6b50*/  @!P1 STG.E.U8 desc[UR16][R24.64+0x8], R141 ;  /* 0x0000088d18009986 */ /* 0x000fe2000c101110 */
[----:B------:R-:W-:Y:S01]  /*6b60*/  ISETP.LT.OR P1, PT, R35, 0x11, !P0 ;  /* 0x000000112300780c */ /* 0x000fe20004721670 */
[----:B------:R-:W-:Y:S01]  /*6b70*/  FMUL R133, R133, R8 ;  /* 0x0000000885857220 */ /* 0x000fe20000400000 */
[----:B0-----:R-:W-:Y:S01]  /*6b80*/  F2FP.SATFINITE.E5M2.F32.PACK_AB_MERGE_C R7, RZ, R136, RZ ;  /* 0x00000088ff07723e */ /* 0x001fe200048060ff */
[-C--:B------:R-:W-:Y:S01]  /*6b90*/  FMUL R128, R128, R8.reuse ;  /* 0x0000000880807220 */ /* 0x080fe20000400000 */
[----:B------:R-:W-:Y:S01]  /*6ba0*/  F2FP.SATFINITE.E5M2.F32.PACK_AB_MERGE_C R135, RZ, R135, RZ ;  /* 0x00000087ff87723e */ /* 0x000fe200048060ff */
[----:B------:R-:W-:Y:S01]  /*6bb0*/  FMUL R131, R131, R8 ;  /* 0x0000000883837220 */ /* 0x000fe20000400000 */
[----:B------:R-:W-:Y:S01]  /*6bc0*/  F2FP.SATFINITE.E5M2.F32.PACK_AB_MERGE_C R133, RZ, R133, RZ ;  /* 0x00000085ff85723e */ /* 0x000fe200048060ff */
[----:B------:R0:W-:Y:S01]  /*6bd0*/  @!P4 STG.E.U8 desc[UR16][R24.64+0x9], R7 ;  /* 0x000009071800c986 */ /* 0x0001e2000c101110 */
[----:B-1----:R-:W-:Y:S01]  /*6be0*/  F2FP.SATFINITE.E5M2.F32.PACK_AB_MERGE_C R27, RZ, R134, RZ ;  /* 0x00000086ff1b723e */ /* 0x002fe200048060ff */
        /* <DEDUP_REMOVED lines=15> */
[-C--:B------:R-:W-:Y:S01]  /*6ce0*/  FMUL R125, R125, R8.reuse ;  /* 0x000000087d7d7220 */ /* 0x080fe20000400000 */
[----:B------:R-:W-:Y:S01]  /*6cf0*/  FMUL R120, R120, R8 ;  /* 0x0000000878787220 */ /* 0x000fe20000400000 */
[----:B------:R-:W-:Y:S01]  /*6d00*/  F2FP.SATFINITE.E5M2.F32.PACK_AB_MERGE_C R127, RZ, R127, RZ ;  /* 0x0000007fff7f723e */ /* 0x000fe200048060ff */
[----:B------:R0:W-:Y:S01]  /*6d10*/  @!P4 STG.E.U8 desc[UR16][R24.64+0x11], R7 ;  /* 0x000011071800c986 */ /* 0x0001e2000c101110 */
[----:B-1----:R-:W-:Y:S01]  /*6d20*/  F2FP.SATFINITE.E5M2.F32.PACK_AB_MERGE_C R27, RZ, R130, RZ ;  /* 0x00000082ff1b723e */ /* 0x002fe200048060ff */
[-C--:B------:R-:W-:Y:S01]  /*6d30*/  FMUL R123, R123, R8.reuse ;  /* 0x000000087b7b7220 */ /* 0x080fe20000400000 */
[C---:B------:R-:W-:Y:S01]  /*6d40*/  ISETP.LT.OR P4, PT, R35.reuse, 0x1a, !P0 ;  /* 0x0000001a2300780c */ /* 0x040fe20004781670 */
[----:B------:R-:W-:Y:S01]  /*6d50*/  @!P5 STG.E.U8 desc[UR16][R14.64+0x10], R135 ;  /* 0x000010870e00d986 */ /* 0x000fe2000c101110 */
[C---:B------:R-:W-:Y:S01]  /*6d60*/  ISETP.LT.OR P5, PT, R35.reuse, 0x19, !P2 ;  /* 0x000000192300780c */ /* 0x040fe200057a1670 */
[-C--:B------:R-:W-:Y:S01]  /*6d70*/  FMUL R118, R118, R8.reuse ;  /* 0x0000000876767220 */ /* 0x080fe20000400000 */
[----:B------:R-:W-:Y:S01]  /*6d80*/  F2FP.SATFINITE.E5M2.F32.PACK_AB_MERGE_C R125, RZ, R125, RZ ;  /* 0x0000007dff7d723e */ /* 0x000fe200048060ff */
[----:B------:R1:W-:Y:S01]  /*6d90*/  @!P6 STG.E.U8 desc[UR16][R14.64+0x11], R27 ;  /* 0x0000111b0e00e986 */ /* 0x0003e2000c101110 */
[----:B------:R-:W-:Y:S01]  /*6da0*/  ISETP.LT.OR P6, PT, R35, 0x1a, !P2 ;  /* 0x0000001a2300780c */ /* 0x000fe200057c1670 */
        /* <DEDUP_REMOVED lines=8> */
[-C--:B------:R-:W-:Y:S01]  /*6e30*/  FMUL R114, R114, R8.reuse ;  /* 0x0000000872727220 */ /* 0x080fe20000400000 */
[----:B------:R-:W-:Y:S01]  /*6e40*/  FMUL R112, R112, R8 ;  /* 0x0000000870707220 */ /* 0x000fe20000400000 */
[----:B-1----:R-:W-:Y:S01]  /*6e50*/  F2FP.SATFINITE.E5M2.F32.PACK_AB_MERGE_C R27, RZ, R126, RZ ;  /* 0x0000007eff1b723e */ /* 0x002fe200048060ff */
[----:B------:R0:W-:Y:S01]  /*6e60*/  @!P4 STG.E.U8 desc[UR16][R24.64+0x19], R7 ;  /* 0x000019071800c986 */ /* 0x0001e2000c101110 */
[----:B------:R-:W-:Y:S01]  /*6e70*/  ISETP.LT.OR P4, PT, R35, 0x22, !P0 ;  /* 0x000000222300780c */ /* 0x000fe20004781670 */
[-C--:B------:R-:W-:Y:S01]  /*6e80*/  FMUL R117, R117, R8.reuse ;  /* 0x0000000875757220 */ /* 0x080fe20000400000 */
[----:B------:R-:W-:Y:S01]  /*6e90*/  F2FP.SATFINITE.E5M2.F32.PACK_AB_MERGE_C R119, RZ, R119, RZ ;  /* 0x00000077ff77723e */ /* 0x000fe200048060ff */
[----:B------:R-:W-:Y:S01]  /*6ea0*/  @!P5 STG.E.U8 desc[UR16][R14.64+0x18], R131 ;  /* 0x000018830e00d986 */ /* 0x000fe2000c101110 */
[----:B------:R-:W-:Y:S01]  /*6eb0*/  ISETP.LT.OR P5, PT, R35, 0x21, !P2 ;  /* 0x000000212300780c */ /* 0x000fe200057a1670 */
[----:B------:R-:W-:Y:S01]  /*6ec0*/  FMUL R115, R115, R8 ;  /* 0x0000000873737220 */ /* 0x000fe20000400000 */
[----:B------:R-:W-:Y:S01]  /*6ed0*/  F2FP.SATFINITE.E5M2.F32.PACK_AB_MERGE_C R29, RZ, R112, RZ ;  /* 0x00000070ff1d723e */ /* 0x000fe200048060ff */
[----:B------:R1:W-:Y:S01]  /*6ee0*/  @!P6 STG.E.U8 desc[UR16][R14.64+0x19], R27 ;  /* 0x0000191b0e00e986 */ /* 0x0003e2000c101110 */
[----:B------:R-:W-:Y:S01]  /*6ef0*/  ISETP.LT.OR P6, PT, R35, 0x22, !P2 ;  /* 0x000000222300780c */ /* 0x000fe200057c1670 */
[-C--:B------:R-:W-:Y:S01]  /*6f00*/  FMUL R110, R110, R8.reuse ;  /* 0x000000086e6e7220 */ /* 0x080fe20000400000 */
[-C--:B------:R-:W-:Y:S01]  /*6f10*/  FMUL R113, R113, R8.reuse ;  /* 0x0000000871717220 */ /* 0x080fe20000400000 */
        /* <DEDUP_REMOVED lines=39> */
[-C--:B------:R-:W-:Y:S01]  /*7190*/  FMUL R101, R101, R8.reuse ;  /* 0x0000000865657220 */ /* 0x080fe20000400000 */
[----:B------:R-:W-:Y:S01]  /*71a0*/  @!P1 STG.E.U8 desc[UR16][R24.64+0x30], R121 ;  /* 0x0000307918009986 */ /* 0x000fe2000c101110 */
[----:B------:R-:W-:Y:S01]  /*71b0*/  ISETP.LT.OR P1, PT, R35, 0x39, !P0 ;  /* 0x000000392300780c */ /* 0x000fe20004721670 */
[-C--:B------:R-:W-:Y:S01]  /*71c0*/  FMUL R99, R99, R8.reuse ;  /* 0x0000000863637220 */ /* 0x080fe20000400000 */
[----:B------:R-:W-:Y:S01]  /*71d0*/  ISETP.LT.OR P0, PT, R35, 0x3a, !P0 ;  /* 0x0000003a2300780c */ /* 0x000fe20004701670 */
[----:B------:R-:W-:Y:S01]  /*71e0*/  FMUL R94, R94, R8 ;  /* 0x000000085e5e7220 */ /* 0x000fe20000400000 */
[----:B0-----:R-:W-:Y:S01]  /*71f0*/  F2FP.SATFINITE.E5M2.F32.PACK_AB_MERGE_C R7, RZ, R116, RZ ;  /* 0x00000074ff07723e */ /* 0x001fe200048060ff */
[-C--:B------:R-:W-:Y:S01]  /*7200*/  FMUL R92, R92, R8.reuse ;  /* 0x000000085c5c7220 */ /* 0x080fe20000400000 */
[----:B------:R-:W-:Y:S01]  /*7210*/  F2FP.SATFINITE.E5M2.F32.PACK_AB_MERGE_C R103, RZ, R103, RZ ;  /* 0x00000067ff67723e */ /* 0x000fe200048060ff */
[----:B------:R-:W-:Y:S01]  /*7220*/  FMUL R95, R95, R8 ;  /* 0x000000085f5f7220 */ /* 0x000fe20000400000 */
[----:B-1----:R-:W-:Y:S01]  /*7230*/  F2FP.SATFINITE.E5M2.F32.PACK_AB_MERGE_C R27, RZ, R114, RZ ;  /* 0x00000072ff1b723e */ /* 0x002fe200048060ff */
[----:B------:R0:W-:Y:S01]  /*7240*/  @!P4 STG.E.U8 desc[UR16][R24.64+0x31], R7 ;  /* 0x000031071800c986 */ /* 0x0001e2000c101110 */
[----:B------:R-:W-:Y:S01]  /*7250*/  ISETP.LT.OR P4, PT, R35, 0x39, !P2 ;  /* 0x000000392300780c */ /* 0x000fe20005781670 */
[-C--:B------:R-:W-:Y:S01]  /*7260*/  FMUL R97, R97, R8.reuse ;  /* 0x0000000861617220 */ /* 0x080fe20000400000 */
[----:B------:R-:W-:Y:S01]  /*7270*/  ISETP.LT.OR P2, PT, R35, 0x3a, !P2 ;  /* 0x0000003a2300780c */ /* 0x000fe20005741670 */
[----:B------:R-:W-:Y:S01]  /*7280*/  @!P5 STG.E.U8 desc[UR16][R14.64+0x30], R119 ;  /* 0x000030770e00d986 */ /* 0x000fe2000c101110 */
[----:B------:R-:W-:Y:S01]  /*7290*/  F2FP.SATFINITE.E5M2.F32.PACK_AB_MERGE_C R101, RZ, R101, RZ ;  /* 0x00000065ff65723e */ /* 0x000fe200048060ff */
[-C--:B------:R-:W-:Y:S01]  /*72a0*/  FMUL R90, R90, R8.reuse ;  /* 0x000000085a5a7220 */ /* 0x080fe20000400000 */
[----:B------:R-:W-:Y:S01]  /*72b0*/  F2FP.SATFINITE.E5M2.F32.PACK_AB_MERGE_C R99, RZ, R99, RZ ;  /* 0x00000063ff63723e */ /* 0x000fe200048060ff */
[----:B------:R-:W-:Y:S01]  /*72c0*/  @!P6 STG.E.U8 desc[UR16][R14.64+0x31], R27 ;  /* 0x0000311b0e00e986 */ /* 0x000fe2000c101110 */
[----:B------:R-:W-:Y:S01]  /*72d0*/  F2FP.SATFINITE.E5M2.F32.PACK_AB_MERGE_C R95, RZ, R95, RZ ;  /* 0x0000005fff5f723e */ /* 0x000fe200048060ff */
[-C--:B------:R-:W-:Y:S01]  /*72e0*/  FMUL R22, R22, R8.reuse ;  /* 0x0000000816167220 */ /* 0x080fe20000400000 */
[-C--:B------:R-:W-:Y:S01]  /*72f0*/  FMUL R93, R93, R8.reuse ;  /* 0x000000085d5d7220 */ /* 0x080fe20000400000 */
[----:B------:R-:W-:Y:S01]  /*7300*/  @!P0 STG.E.U8 desc[UR16][R24.64+0x39], R29 ;  /* 0x0000391d18008986 */ /* 0x000fe2000c101110 */
[----:B------:R-:W-:Y:S01]  /*7310*/  ISETP.GE.AND P0, PT, R36, 0x81, PT ;  /* 0x000000812400780c */ /* 0x000fe20003f06270 */
[----:B------:R-:W-:Y:S01]  /*7320*/  FMUL R91, R91, R8 ;  /* 0x000000085b5b7220 */ /* 0x000fe20000400000 */
[----:B0-----:R-:W-:Y:S01]  /*7330*/  F2FP.SATFINITE.E5M2.F32.PACK_AB_MERGE_C R7, RZ, R110, RZ ;  /* 0x0000006eff07723e */ /* 0x001fe200048060ff */
[----:B------:R0:W-:Y:S01]  /*7340*/  @!P1 STG.E.U8 desc[UR16][R24.64+0x38], R117 ;  /* 0x0000387518009986 */ /* 0x0001e2000c101110 */
[C---:B------:R-:W-:Y:S01]  /*7350*/  ISETP.LT.OR P6, PT, R35.reuse, 0x1, !P0 ;  /* 0x000000012300780c */ /* 0x040fe200047c1670 */
[-C--:B------:R-:W-:Y:S01]  /*7360*/  FMUL R88, R88, R8.reuse ;  /* 0x0000000858587220 */ /* 0x080fe20000400000 */
[----:B------:R-:W-:Y:S01]  /*7370*/  ISETP.LT.OR P5, PT, R35, 0x2, !P0 ;  /* 0x000000022300780c */ /* 0x000fe200047a1670 */
[----:B------:R-:W-:Y:S01]  /*7380*/  @!P4 STG.E.U8 desc[UR16][R14.64+0x38], R115 ;  /* 0x000038730e00c986 */ /* 0x000fe2000c101110 */
[----:B------:R-:W-:Y:S01]  /*7390*/  ISETP.GE.AND P1, PT, R36, 0x89, PT ;  /* 0x000000892400780c */ /* 0x000fe20003f26270 */
[-C--:B------:R-:W-:Y:S01]  /*73a0*/  FMUL R21, R21, R8.reuse ;  /* 0x0000000815157220 */ /* 0x080fe20000400000 */
[----:B------:R-:W-:Y:S01]  /*73b0*/  F2FP.SATFINITE.E5M2.F32.PACK_AB_MERGE_C R97, RZ, R97, RZ ;  /* 0x00000061ff61723e */ /* 0x000fe200048060ff */
[----:B------:R1:W-:Y:S01]  /*73c0*/  @!P2 STG.E.U8 desc[UR16][R14.64+0x39], R7 ;  /* 0x000039070e00a986 */ /* 0x0003e2000c101110 */
[----:B------:R-:W-:Y:S01]  /*73d0*/  ISETP.LT.OR P4, PT, R35, 0x1, !P1 ;  /* 0x000000012300780c */ /* 0x000fe20004f81670 */
[-C--:B------:R-:W-:Y:S01]  /*73e0*/  FMUL R89, R89, R8.reuse ;  /* 0x0000000859597220 */ /* 0x080fe20000400000 */
[----:B------:R-:W-:Y:S01]  /*73f0*/  ISETP.LT.OR P2, PT, R35, 0xa, !P0 ;  /* 0x0000000a2300780c */ /* 0x000fe20004741670 */
[----:B------:R-:W-:Y:S01]  /*7400*/  FMUL R23, R23, R8 ;  /* 0x0000000817177220 */ /* 0x000fe20000400000 */
[----:B0-----:R-:W-:Y:S01]  /*7410*/  F2FP.SATFINITE.E5M2.F32.PACK_AB_MERGE_C R25, RZ, R108, RZ ;  /* 0x0000006cff19723e */ /* 0x001fe200048060ff */
[----:B------:R-:W-:Y:S01]  /*7420*/  @!P6 STG.E.U8 desc[UR16][R12.64], R113 ;  /* 0x000000710c00e986 */ /* 0x000fe2000c101110 */
[C---:B------:R-:W-:Y:S01]  /*7430*/  ISETP.LT.OR P6, PT, R35.reuse, 0x2, !P1 ;  /* 0x000000022300780c */ /* 0x040fe20004fc1670 */
[-C--:B------:R-:W-:Y:S01]  /*7440*/  FMUL R20, R20, R8.reuse ;  /* 0x0000000814147220 */ /* 0x080fe20000400000 */
[----:B------:R-:W-:Y:S01]  /*7450*/  F2FP.SATFINITE.E5M2.F32.PACK_AB_MERGE_C R93, RZ, R93, RZ ;  /* 0x0000005dff5d723e */ /* 0x000fe200048060ff */
[----:B------:R-:W-:Y:S01]  /*7460*/  @!P5 STG.E.U8 desc[UR16][R12.64+0x1], R25 ;  /* 0x000001190c00d986 */ /* 0x000fe2000c101110 */
[----:B------:R-:W-:Y:S01]  /*7470*/  ISETP.LT.OR P5, PT, R35, 0x9, !P0 ;  /* 0x000000092300780c */ /* 0x000fe200047a1670 */
[----:B------:R-:W-:Y:S01]  /*7480*/  FMUL R17, R17, R8 ;  /* 0x0000000811117220 */ /* 0x000fe20000400000 */
[----:B-1----:R-:W-:Y:S01]  /*7490*/  F2FP.SATFINITE.E5M2.F32.PACK_AB_MERGE_C R7, RZ, R106, RZ ;  /* 0x0000006aff07723e */ /* 0x002fe200048060ff */
[----:B------:R-:W-:Y:S01]  /*74a0*/  @!P4 STG.E.U8 desc[UR16][R10.64], R111 ;  /* 0x0000006f0a00c986 */ /* 0x000fe2000c101110 */
[----:B------:R-:W-:Y:S01]  /*74b0*/  F2FP.SATFINITE.E5M2.F32.PACK_AB_MERGE_C R15, RZ, R104, RZ ;  /* 0x00000068ff0f723e */ /* 0x000fe200048060ff */
[-C--:B------:R-:W-:Y:S01]  /*74c0*/  FMUL R16, R16, R8.reuse ;  /* 0x0000000810107220 */ /* 0x080fe20000400000 */
[----:B------:R-:W-:Y:S01]  /*74d0*/  ISETP.LT.OR P4, PT, R35, 0x9, !P1 ;  /* 0x000000092300780c */ /* 0x000fe20004f81670 */
[-C--:B------:R-:W-:Y:S01]  /*74e0*/  FMUL R19, R19, R8.reuse ;  /* 0x0000000813137220 */ /* 0x080fe20000400000 */
[----:B------:R-:W-:Y:S01]  /*74f0*/  F2FP.SATFINITE.E5M2.F32.PACK_AB_MERGE_C R91, RZ, R91, RZ ;  /* 0x0000005bff5b723e */ /* 0x000fe200048060ff */
[----:B------:R0:W-:Y:S01]  /*7500*/  @!P6 STG.E.U8 desc[UR16][R10.64+0x1], R7 ;  /* 0x000001070a00e986 */ /* 0x0001e2000c101110 */
[C---:B------:R-:W-:Y:S01]  /*7510*/  ISETP.LT.OR P6, PT, R35.reuse, 0xa, !P1 ;  /* 0x0000000a2300780c */ /* 0x040fe20004fc1670 */
[----:B------:R-:W-:Y:S01]  /*7520*/  FMUL R18, R18, R8 ;  /* 0x0000000812127220 */ /* 0x000fe20000400000 */
[----:B------:R-:W-:Y:S01]  /*7530*/  F2FP.SATFINITE.E5M2.F32.PACK_AB_MERGE_C R21, RZ, R21, RZ ;  /* 0x00000015ff15723e */ /* 0x000fe200048060ff */
[----:B------:R1:W-:Y:S01]  /*7540*/  @!P2 STG.E.U8 desc[UR16][R12.64+0x9], R15 ;  /* 0x0000090f0c00a986 */ /* 0x0003e2000c101110 */
[----:B------:R-:W-:-:S02]  /*7550*/  ISETP.LT.OR P2, PT, R35, 0x12, !P0 ;  /* 0x000000122300780c */ /* 0x000fc40004741670 */
[----:B------:R-:W-:Y:S01]  /*7560*/  F2FP.SATFINITE.E5M2.F32.PACK_AB_MERGE_C R89, RZ, R89, RZ ;  /* 0x00000059ff59723e */ /* 0x000fe200048060ff */
[----:B------:R-:W-:Y:S01]  /*7570*/  @!P5 STG.E.U8 desc[UR16][R12.64+0x8], R107 ;  /* 0x0000086b0c00d986 */ /* 0x000fe2000c101110 */
[C---:B------:R-:W-:Y:S02]  /*7580*/  ISETP.LT.OR P5, PT, R35.reuse, 0x11, !P0 ;  /* 0x000000112300780c */ /* 0x040fe400047a1670 */
[----:B------:R-:W-:Y:S01]  /*7590*/  F2FP.SATFINITE.E5M2.F32.PACK_AB_MERGE_C R23, RZ, R23, RZ ;  /* 0x00000017ff17723e */ /* 0x000fe200048060ff */
[----:B------:R-:W-:Y:S01]  /*75a0*/  @!P4 STG.E.U8 desc[UR16][R10.64+0x8], R109 ;  /* 0x0000086d0a00c986 */ /* 0x000fe2000c101110 */
[----:B0-----:R-:W-:Y:S02]  /*75b0*/  F2FP.SATFINITE.E5M2.F32.PACK_AB_MERGE_C R7, RZ, R102, RZ ;  /* 0x00000066ff07723e */ /* 0x001fe400048060ff */
[C---:B------:R-:W-:Y:S02]  /*75c0*/  ISETP.LT.OR P4, PT, R35.reuse, 0x11, !P1 ;  /* 0x000000112300780c */ /* 0x040fe40004f81670 */
[----:B-1----:R-:W-:Y:S01]  /*75d0*/  F2FP.SATFINITE.E5M2.F32.PACK_AB_MERGE_C R15, RZ, R98, RZ ;  /* 0x00000062ff0f723e */ /* 0x002fe200048060ff */
[----:B------:R0:W-:Y:S01]  /*75e0*/  @!P6 STG.E.U8 desc[UR16][R10.64+0x9], R7 ;  /* 0x000009070a00e986 */ /* 0x0001e2000c101110 */
[----:B------:R-:W-:-:S02]  /*75f0*/  ISETP.LT.OR P6, PT, R35, 0x12, !P1 ;  /* 0x000000122300780c */ /* 0x000fc40004fc1670 */
[----:B------:R-:W-:Y:S01]  /*7600*/  F2FP.SATFINITE.E5M2.F32.PACK_AB_MERGE_C R17, RZ, R17, RZ ;  /* 0x00000011ff11723e */ /* 0x000fe200048060ff */
[----:B------:R1:W-:Y:S01]  /*7610*/  @!P2 STG.E.U8 desc[UR16][R12.64+0x11], R15 ;  /* 0x0000110f0c00a986 */ /* 0x0003e2000c101110 */
[C---:B------:R-:W-:Y:S02]  /*7620*/  ISETP.LT.OR P2, PT, R35.reuse, 0x1a, !P0 ;  /* 0x0000001a2300780c */ /* 0x040fe40004741670 */
[----:B------:R-:W-:Y:S01]  /*7630*/  F2FP.SATFINITE.E5M2.F32.PACK_AB_MERGE_C R19, RZ, R19, RZ ;  /* 0x00000013ff13723e */ /* 0x000fe200048060ff */
[----:B------:R-:W-:Y:S01]  /*7640*/  @!P5 STG.E.U8 desc[UR16][R12.64+0x10], R105 ;  /* 0x000010690c00d986 */ /* 0x000fe2000c101110 */
[C---:B------:R-:W-:Y:S02]  /*7650*/  ISETP.LT.OR P5, PT, R35.reuse, 0x19, !P0 ;  /* 0x000000192300780c */ /* 0x040fe400047a1670 */
[----:B0-----:R-:W-:Y:S01]  /*7660*/  F2FP.SATFINITE.E5M2.F32.PACK_AB_MERGE_C R7, RZ, R100, RZ ;  /* 0x00000064ff07723e */ /* 0x001fe200048060ff */
[----:B------:R-:W-:Y:S01]  /*7670*/  @!P4 STG.E.U8 desc[UR16][R10.64+0x10], R103 ;  /* 0x000010670a00c986 */ /* 0x000fe2000c101110 */
[----:B------:R-:W-:-:S02]  /*7680*/  ISETP.LT.OR P4, PT, R35, 0x19, !P1 ;  /* 0x000000192300780c */ /* 0x000fc40004f81670 */
[----:B-1----:R-:W-:Y:S01]  /*7690*/  F2FP.SATFINITE.E5M2.F32.PACK_AB_MERGE_C R15, RZ, R96, RZ ;  /* 0x00000060ff0f723e */ /* 0x002fe200048060ff */
[----:B------:R0:W-:Y:S01]  /*76a0*/  @!P6 STG.E.U8 desc[UR16][R10.64+0x11], R7 ;  /* 0x000011070a00e986 */ /* 0x0001e2000c101110 */
[----:B------:R-:W-:-:S03]  /*76b0*/  ISETP.LT.OR P6, PT, R35, 0x1a, !P1 ;  /* 0x0000001a2300780c */ /* 0x000fc60004fc1670 */
[----:B------:R1:W-:Y:S01]  /*76c0*/  @!P2 STG.E.U8 desc[UR16][R12.64+0x19], R15 ;  /* 0x0000190f0c00a986 */ /* 0x0003e2000c101110 */
[----:B------:R-:W-:-:S03]  /*76d0*/  ISETP.LT.OR P2, PT, R35, 0x22, !P0 ;  /* 0x000000222300780c */ /* 0x000fc60004741670 */
[----:B------:R-:W-:Y:S01]  /*76e0*/  @!P5 STG.E.U8 desc[UR16][R12.64+0x18], R101 ;  /* 0x000018650c00d986 */ /* 0x000fe2000c101110 */
[C---:B------:R-:W-:Y:S02]  /*76f0*/  ISETP.LT.OR P5, PT, R35.reuse, 0x21, !P0 ;  /* 0x000000212300780c */ /* 0x040fe400047a1670 */
[----:B0-----:R-:W-:Y:S01]  /*7700*/  F2FP.SATFINITE.E5M2.F32.PACK_AB_MERGE_C R7, RZ, R94, RZ ;  /* 0x0000005eff07723e */ /* 0x001fe200048060ff */
[----:B------:R-:W-:Y:S01]  /*7710*/  @!P4 STG.E.U8 desc[UR16][R10.64+0x18], R99 ;  /* 0x000018630a00c986 */ /* 0x000fe2000c101110 */
[C---:B------:R-:W-:Y:S02]  /*7720*/  ISETP.LT.OR P4, PT, R35.reuse, 0x21, !P1 ;  /* 0x000000212300780c */ /* 0x040fe40004f81670 */
        /* <DEDUP_REMOVED lines=24> */
[C---:B------:R-:W-:Y:S02]  /*78b0*/  ISETP.LT.OR P2, PT, R35.reuse, 0x39, !P0 ;  /* 0x000000392300780c */ /* 0x040fe40004741670 */
[C---:B------:R-:W-:Y:S01]  /*78c0*/  ISETP.LT.OR P0, PT, R35.reuse, 0x3a, !P0 ;  /* 0x0000003a2300780c */ /* 0x040fe20004701670 */
[----:B------:R2:W-:Y:S01]  /*78d0*/  @!P5 STG.E.U8 desc[UR16][R12.64+0x30], R89 ;  /* 0x000030590c00d986 */ /* 0x0005e2000c101110 */
[C---:B------:R-:W-:Y:S02]  /*78e0*/  ISETP.LT.OR P5, PT, R35.reuse, 0x39, !P1 ;  /* 0x000000392300780c */ /* 0x040fe40004fa1670 */
[----:B------:R-:W-:Y:S01]  /*78f0*/  ISETP.LT.OR P1, PT, R35, 0x3a, !P1 ;  /* 0x0000003a2300780c */ /* 0x000fe20004f21670 */
[----:B------:R2:W-:Y:S01]  /*7900*/  @!P4 STG.E.U8 desc[UR16][R10.64+0x30], R23 ;  /* 0x000030170a00c986 */ /* 0x0005e2000c101110 */
[----:B0-----:R-:W-:Y:S02]  /*7910*/  F2FP.SATFINITE.E5M2.F32.PACK_AB_MERGE_C R7, RZ, R20, RZ ;  /* 0x00000014ff07723e */ /* 0x001fe400048060ff */
[----:B-1----:R-:W-:-:S03]  /*7920*/  F2FP.SATFINITE.E5M2.F32.PACK_AB_MERGE_C R21, RZ, R18, RZ ;  /* 0x00000012ff15723e */ /* 0x002fc600048060ff */
[----:B------:R2:W-:Y:S04]  /*7930*/  @!P6 STG.E.U8 desc[UR16][R10.64+0x31], R7 ;  /* 0x000031070a00e986 */ /* 0x0005e8000c101110 */
[----:B------:R2:W-:Y:S04]  /*7940*/  @!P2 STG.E.U8 desc[UR16][R12.64+0x38], R17 ;  /* 0x000038110c00a986 */ /* 0x0005e8000c101110 */
[----:B------:R2:W-:Y:S04]  /*7950*/  @!P0 STG.E.U8 desc[UR16][R12.64+0x39], R15 ;  /* 0x0000390f0c008986 */ /* 0x0005e8000c101110 */
[----:B------:R2:W-:Y:S04]  /*7960*/  @!P5 STG.E.U8 desc[UR16][R10.64+0x38], R19 ;  /* 0x000038130a00d986 */ /* 0x0005e8000c101110 */
[----:B------:R2:W-:Y:S02]  /*7970*/  @!P1 STG.E.U8 desc[UR16][R10.64+0x39], R21 ;  /* 0x000039150a009986 */ /* 0x0005e4000c101110 */
.L_x_165:
[----:B------:R-:W-:Y:S05]  /*7980*/  BSYNC B0 ;  /* 0x0000000000007941 */ /* 0x000fea0003800000 */
.L_x_35:
[----:B------:R-:W-:Y:S01]  /*7990*/  ULDC UR6, c[0x0][0xc] ;  /* 0x0000030000067ab9 */ /* 0x000fe20000000800 */
[----:B------:R-:W-:Y:S01]  /*79a0*/  ULDC UR7, c[0x0][0x10] ;  /* 0x0000040000077ab9 */ /* 0x000fe20000000800 */
[----:B0-2--5:R-:W0:Y:S01]  /*79b0*/  LDC R7, c[0x0][0x14] ;  /* 0x00000500ff077b82 */ /* 0x025e220000000800 */
[----:B------:R-:W-:Y:S01]  /*79c0*/  UIMAD.WIDE.U32 UR6, UR6, UR7, URZ ;  /* 0x00000007060672a5 */ /* 0x000fe2000f8e003f */
[----:B------:R-:W-:Y:S01]  /*79d0*/  PRMT R11, RZ, 0x7610, R11 ;  /* 0x00007610ff0b7816 */ /* 0x000fe2000000000b */
[----:B------:R-:W-:-:S04]  /*79e0*/  IMAD.MOV.U32 R10, RZ, RZ, -0x1 ;  /* 0xffffffffff0a7424 */ /* 0x000fc800078e00ff */
[----:B0-----:R-:W-:-:S04]  /*79f0*/  IMAD.WIDE.U32 R2, R7, UR6, R2 ;  /* 0x0000000607027c25 */ /* 0x001fc8000f8e0002 */
[----:B------:R-:W-:Y:S01]  /*7a00*/  IMAD R7, R7, UR7, RZ ;  /* 0x0000000707077c24 */ /* 0x000fe2000f8e02ff */
[----:B------:R-:W-:Y:S02]  /*7a10*/  ULDC.64 UR6, c[0x0][0x650] ;  /* 0x0001940000067ab9 */ /* 0x000fe40000000a00 */
[----:B------:R-:W-:Y:S01]  /*7a20*/  ISETP.GE.U32.AND P0, PT, R2, UR6, PT ;  /* 0x0000000602007c0c */ /* 0x000fe2000bf06070 */
[----:B------:R-:W-:Y:S02]  /*7a30*/  IMAD.IADD R3, R3, 0x1, R7 ;  /* 0x0000000103037824 */ /* 0x000fe400078e0207 */
[----:B------:R-:W-:-:S03]  /*7a40*/  IMAD.MOV.U32 R7, RZ, RZ, -0x1 ;  /* 0xffffffffff077424 */ /* 0x000fc600078e00ff */
[----:B------:R-:W-:-:S13]  /*7a50*/  ISETP.GE.U32.AND.EX P0, PT, R3, UR7, PT, P0 ;  /* 0x0000000703007c0c */ /* 0x000fda000bf06100 */
[----:B------:R-:W-:Y:S05]  /*7a60*/  @P0 BRA `(.L_x_166) ;  /* 0x0000000400600947 */ /* 0x000fea0003800000 */
[----:B------:R-:W0:Y:S01]  /*7a70*/  S2R R22, SR_CTAID.X ;  /* 0x0000000000167919 */ /* 0x000e220000002500 */
[----:B------:R-:W2:Y:S01]  /*7a80*/  LDC.64 R16, c[0x0][0x628] ;  /* 0x00018a00ff107b82 */ /* 0x000ea20000000a00 */
[----:B------:R-:W-:Y:S01]  /*7a90*/  ULDC UR6, c[0x0][0x150] ;  /* 0x0000540000067ab9 */ /* 0x000fe20000000800 */
[----:B---34-:R-:W-:Y:S01]  /*7aa0*/  IMAD.MOV.U32 R14, RZ, RZ, R2 ;  /* 0x000000ffff0e7224 */ /* 0x018fe200078e0002 */
[----:B-1----:R-:W1:Y:S01]  /*7ab0*/  S2R R24, SR_CTAID.Y ;  /* 0x0000000000187919 */ /* 0x002e620000002600 */
[----:B------:R-:W-:-:S04]  /*7ac0*/  IMAD.MOV.U32 R15, RZ, RZ, R3 ;  /* 0x000000ffff0f7224 */ /* 0x000fc800078e0003 */
[----:B------:R-:W3:Y:S08]  /*7ad0*/  LDC R25, c[0x0][0x144] ;  /* 0x00005100ff197b82 */ /* 0x000ef00000000800 */
[----:B------:R-:W4:Y:S08]  /*7ae0*/  LDC R18, c[0x0][0x630] ;  /* 0x00018c00ff127b82 */ /* 0x000f300000000800 */
[----:B------:R-:W1:Y:S01]  /*7af0*/  LDC.64 R20, c[0x0][0x620] ;  /* 0x00018800ff147b82 */ /* 0x000e620000000a00 */
[----:B--2---:R-:W-:-:S04]  /*7b00*/  ISETP.NE.U32.AND P0, PT, R16, RZ, PT ;  /* 0x000000ff1000720c */ /* 0x004fc80003f05070 */
[----:B------:R-:W-:Y:S02]  /*7b10*/  ISETP.NE.AND.EX P0, PT, R17, RZ, PT, P0 ;  /* 0x000000ff1100720c */ /* 0x000fe40003f05300 */
[----:B0-----:R-:W-:-:S05]  /*7b20*/  I2FP.F32.U32 R7, R22 ;  /* 0x0000001600077245 */ /* 0x001fca0000201000 */
[----:B------:R-:W-:-:S04]  /*7b30*/  FMUL R7, R7, UR6 ;  /* 0x0000000607077c20 */ /* 0x000fc80008400000 */
[----:B------:R0:W2:Y:S02]  /*7b40*/  F2I.U32.TRUNC.NTZ R23, R7 ;  /* 0x0000000700177305 */ /* 0x0000a4000020f000 */
[----:B---34-:R-:W-:Y:S05]  /*7b50*/  @!P0 BRA `(.L_x_167) ;  /* 0x0000000000288947 */ /* 0x018fea0003800000 */
[----:B0-----:R-:W0:Y:S02]  /*7b60*/  LDC R7, c[0x0][0x634] ;  /* 0x00018d00ff077b82 */ /* 0x001e240000000800 */
        /* <DEDUP_REMOVED lines=9> */
.L_x_167:
[-CC-:B------:R-:W-:Y:S01]  /*7c00*/  SHF.R.U64 R19, R14, R18.reuse, R15.reuse ;  /* 0x000000120e137219 */ /* 0x180fe2000000120f */
[----:B------:R-:W3:Y:S01]  /*7c10*/  LDC.64 R30, c[0x0][0x640] ;  /* 0x00019000ff1e7b82 */ /* 0x000ee20000000a00 */
[----:B0-----:R-:W-:Y:S01]  /*7c20*/  SHF.R.U32.HI R7, RZ, R18, R15 ;  /* 0x00000012ff077219 */ /* 0x001fe2000001160f */
[----:B--2---:R-:W-:Y:S01]  /*7c30*/  IMAD.MOV R23, RZ, RZ, -R23 ;  /* 0x000000ffff177224 */ /* 0x004fe200078e0a17 */
[----:B------:R-:W-:Y:S01]  /*7c40*/  IADD3 R13, P0, RZ, -R19, RZ ;  /* 0x80000013ff0d7210 */ /* 0x000fe20007f1e0ff */
[----:B------:R-:W-:Y:S02]  /*7c50*/  ULDC UR6, c[0x0][0x154] ;  /* 0x0000550000067ab9 */ /* 0x000fe40000000800 */
[----:B------:R-:W-:Y:S02]  /*7c60*/  IMAD R25, R25, R23, R22 ;  /* 0x0000001719197224 */ /* 0x000fe400078e0216 */
[----:B------:R-:W0:Y:S01]  /*7c70*/  LDC R14, c[0x0][0x618] ;  /* 0x00018600ff0e7b82 */ /* 0x000e220000000800 */
[----:B------:R-:W-:-:S02]  /*7c80*/  IMAD.X R7, RZ, RZ, ~R7, P0 ;  /* 0x000000ffff077224 */ /* 0x000fc400000e0e07 */
[----:B-1----:R-:W-:-:S04]  /*7c90*/  IMAD.WIDE.U32 R10, R13, R20, R2 ;  /* 0x000000140d0a7225 */ /* 0x002fc800078e0002 */
[----:B------:R-:W-:Y:S01]  /*7ca0*/  IMAD R12, R7, R20, RZ ;  /* 0x00000014070c7224 */ /* 0x000fe200078e02ff */
[----:B------:R-:W1:Y:S03]  /*7cb0*/  LDC R26, c[0x0][0x608] ;  /* 0x00018200ff1a7b82 */ /* 0x000e660000000800 */
[----:B------:R-:W-:Y:S02]  /*7cc0*/  IMAD R7, R13, R21, R12 ;  /* 0x000000150d077224 */ /* 0x000fe400078e020c */
[----:B------:R-:W-:Y:S02]  /*7cd0*/  IMAD.MOV.U32 R13, RZ, RZ, 0x1 ;  /* 0x00000001ff0d7424 */ /* 0x000fe400078e00ff */
[----:B------:R-:W-:Y:S01]  /*7ce0*/  IMAD.IADD R7, R11, 0x1, R7 ;  /* 0x000000010b077824 */ /* 0x000fe200078e0207 */
[----:B------:R-:W2:Y:S01]  /*7cf0*/  LDC R28, c[0x0][0x658] ;  /* 0x00019600ff1c7b82 */ /* 0x000ea20000000800 */
[----:B------:R-:W-:-:S02]  /*7d00*/  I2FP.F32.U32 R11, R24 ;  /* 0x00000018000b7245 */ /* 0x000fc40000201000 */
[----:B---3--:R-:W-:-:S03]  /*7d10*/  ISETP.NE.U32.AND P0, PT, R30, RZ, PT ;  /* 0x000000ff1e00720c */ /* 0x008fc60003f05070 */
[----:B------:R-:W-:Y:S01]  /*7d20*/  FMUL R12, R11, UR6 ;  /* 0x000000060b0c7c20 */ /* 0x000fe20008400000 */
[----:B------:R-:W-:Y:S01]  /*7d30*/  ISETP.NE.AND.EX P0, PT, R31, RZ, PT, P0 ;  /* 0x000000ff1f00720c */ /* 0x000fe20003f05300 */
[----:B------:R-:W3:Y:S01]  /*7d40*/  LDC R23, c[0x0][0x148] ;  /* 0x00005200ff177b82 */ /* 0x000ee20000000800 */
[-CC-:B0-----:R-:W-:Y:S01]  /*7d50*/  SHF.R.U64 R18, R10, R14.reuse, R7.reuse ;  /* 0x0000000e0a127219 */ /* 0x181fe20000001207 */
[----:B------:R0:W4:Y:S01]  /*7d60*/  F2I.U32.TRUNC.NTZ R20, R12 ;  /* 0x0000000c00147305 */ /* 0x000122000020f000 */
[----:B------:R-:W-:Y:S01]  /*7d70*/  SHF.R.U32.HI R7, RZ, R14, R7 ;  /* 0x0000000eff077219 */ /* 0x000fe20000011607 */
[----:B------:R-:W-:-:S04]  /*7d80*/  IMAD.MOV.U32 R11, RZ, RZ, -0x1 ;  /* 0xffffffffff0b7424 */ /* 0x000fc800078e00ff */
[----:B------:R-:W0:Y:S01]  /*7d90*/  LDC R22, c[0x0][0x600] ;  /* 0x00018000ff167b82 */ /* 0x000e220000000800 */
[-CC-:B-1----:R-:W-:Y:S02]  /*7da0*/  SHF.R.U64 R16, R18, R26.reuse, R7.reuse ;  /* 0x0000001a12107219 */ /* 0x182fe40000001207 */
[----:B------:R-:W-:-:S05]  /*7db0*/  SHF.R.U32.HI R7, RZ, R26, R7 ;  /* 0x0000001aff077219 */ /* 0x000fca0000011607 */
[----:B------:R-:W1:Y:S01]  /*7dc0*/  LDC R29, c[0x0][0x648] ;  /* 0x00019200ff1d7b82 */ /* 0x000e620000000800 */
[-C--:B--2---:R-:W-:Y:S02]  /*7dd0*/  SHF.L.U32 R10, R11, R28.reuse, RZ ;  /* 0x0000001c0b0a7219 */ /* 0x084fe400000006ff */
[-CC-:B------:R-:W-:Y:S02]  /*7de0*/  SHF.R.U64 R21, R16, R28.reuse, R7.reuse ;  /* 0x0000001c10157219 */ /* 0x180fe40000001207 */
[----:B------:R-:W-:Y:S02]  /*7df0*/  SHF.R.U32.HI R11, RZ, R28, R7 ;  /* 0x0000001cff0b7219 */ /* 0x000fe40000011607 */
[----:B------:R-:W-:Y:S01]  /*7e00*/  LOP3.LUT R27, RZ, R10, RZ, 0x33, !PT ;  /* 0x0000000aff1b7212 */ /* 0x000fe200078e33ff */
[----:B------:R-:W2:Y:S01]  /*7e10*/  LDC R32, c[0x0][0x638] ;  /* 0x00018e00ff207b82 */ /* 0x000ea20000000800 */
[----:B------:R-:W-:Y:S01]  /*7e20*/  SHF.L.U32 R28, R13, R28, RZ ;  /* 0x0000001c0d1c7219 */ /* 0x000fe200000006ff */
[----:B------:R-:W-:-:S06]  /*7e30*/  IMAD.MOV.U32 R10, RZ, RZ, R21 ;  /* 0x000000ffff0a7224 */ /* 0x000fcc00078e0015 */
[----:B------:R-:W0:Y:S01]  /*7e40*/  LDC R33, c[0x0][0x610] ;  /* 0x00018400ff217b82 */ /* 0x000e220000000800 */
[----:B----4-:R-:W-:Y:S05]  /*7e50*/  @!P0 BRA `(.L_x_168) ;  /* 0x0000000000288947 */ /* 0x010fea0003800000 */
[----:B------:R-:W4:Y:S02]  /*7e60*/  LDC R10, c[0x0][0x64c] ;  /* 0x00019300ff0a7b82 */ /* 0x000f240000000800 */
[----:B----4-:R-:W-:-:S05]  /*7e70*/  IADD3 R7, P0, R21, R10, RZ ;  /* 0x0000000a15077210 */ /* 0x010fca0007f1e0ff */
[----:B------:R-:W-:-:S04]  /*7e80*/  IMAD.X R17, RZ, RZ, R11, P0 ;  /* 0x000000ffff117224 */ /* 0x000fc800000e060b */
[----:B------:R-:W-:-:S04]  /*7e90*/  IMAD.WIDE.U32 R10, R17, R30, RZ ;  /* 0x0000001e110a7225 */ /* 0x000fc800078e00ff */
[----:B0-----:R-:W-:-:S04]  /*7ea0*/  IMAD.WIDE.U32 R12, P0, R7, R31, R10 ;  /* 0x0000001f070c7225 */ /* 0x001fc8000780000a */
[----:B------:R-:W-:-:S04]  /*7eb0*/  IMAD.WIDE.U32 R10, R7, R30, RZ ;  /* 0x0000001e070a7225 */ /* 0x000fc800078e00ff */
[----:B------:R-:W-:Y:S01]  /*7ec0*/  IMAD.X R15, RZ, RZ, RZ, P0 ;  /* 0x000000ffff0f7224 */ /* 0x000fe200000e06ff */
[----:B------:R-:W-:Y:S01]  /*7ed0*/  IADD3 RZ, P0, R11, R12, RZ ;  /* 0x0000000c0bff7210 */ /* 0x000fe20007f1e0ff */
[----:B------:R-:W-:-:S04]  /*7ee0*/  IMAD.MOV.U32 R14, RZ, RZ, R13 ;  /* 0x000000ffff0e7224 */ /* 0x000fc800078e000d */
[----:B------:R-:W-:-:S08]  /*7ef0*/  IMAD.WIDE.U32.X R10, R17, R31, R14, P0 ;  /* 0x0000001f110a7225 */ /* 0x000fd000000e040e */
.L_x_168:
[----:B-1----:R-:W-:Y:S01]  /*7f00*/  SHF.R.U64 R7, R10, R29, R11 ;  /* 0x0000001d0a077219 */ /* 0x002fe2000000120b */
[----:B0-----:R-:W-:Y:S01]  /*7f10*/  VIADD R11, R22, 0xffffffff ;  /* 0xffffffff160b7836 */ /* 0x001fe20000000000 */
[----:B------:R-:W-:Y:S01]  /*7f20*/  LOP3.LUT R34, R16, R27, RZ, 0xc0, !PT ;  /* 0x0000001b10227212 */ /* 0x000fe200078ec0ff */
[----:B------:R-:W-:Y:S02]  /*7f30*/  IMAD.MOV R20, RZ, RZ, -R20 ;  /* 0x000000ffff147224 */ /* 0x000fe400078e0a14 */
[----:B------:R-:W-:Y:S01]  /*7f40*/  IMAD.MOV R10, RZ, RZ, -R7 ;  /* 0x000000ffff0a7224 */ /* 0x000fe200078e0a07 */
[----:B------:R-:W-:Y:S01]  /*7f50*/  LOP3.LUT R18, R18, R11, RZ, 0xc0, !PT ;  /* 0x0000000b12127212 */ /* 0x000fe200078ec0ff */
[----:B------:R-:W-:Y:S02]  /*7f60*/  IMAD R34, R28, R7, R34 ;  /* 0x000000071c227224 */ /* 0x000fe400078e0222 */
[----:B---3--:R-:W-:Y:S02]  /*7f70*/  @P3 IMAD R25, R23, R20, R24 ;  /* 0x0000001417193224 */ /* 0x008fe400078e0218 */
[----:B--2---:R-:W-:-:S02]  /*7f80*/  IMAD R7, R10, R32, R21 ;  /* 0x000000200a077224 */ /* 0x004fc400078e0215 */
[----:B------:R-:W-:Y:S02]  /*7f90*/  IMAD R34, R34, R33, R25 ;  /* 0x0000002122227224 */ /* 0x000fe400078e0219 */
[----:B------:R-:W-:Y:S02]  /*7fa0*/  IMAD R7, R7, R22, R18 ;  /* 0x0000001607077224 */ /* 0x000fe400078e0212 */
[----:B------:R-:W-:-:S03]  /*7fb0*/  IMAD.MOV.U32 R11, RZ, RZ, 0x1 ;  /* 0x00000001ff0b7424 */ /* 0x000fc600078e00ff */
[----:B------:R-:W-:Y:S02]  /*7fc0*/  SEL R10, R7, R34, !P3 ;  /* 0x00000022070a7207 */ /* 0x000fe40005800000 */
[----:B------:R-:W-:Y:S01]  /*7fd0*/  SEL R34, R34, R7, !P3 ;  /* 0x0000000722227207 */ /* 0x000fe20005800000 */
[----:B------:R-:W-:-:S07]  /*7fe0*/  IMAD.MOV.U32 R7, RZ, RZ, R19 ;  /* 0x000000ffff077224 */ /* 0x000fce00078e0013 */
.L_x_166:
[----:B------:R-:W-:Y:S01]  /*7ff0*/  UIADD3 UR5, UR9, UR5, URZ ;  /* 0x0000000509057290 */ /* 0x000fe2000fffe03f */
[----:B------:R-:W-:Y:S01]  /*8000*/  LOP3.LUT P0, RZ, R11, 0xff, RZ, 0xc0, !PT ;  /* 0x000000ff0bff7812 */ /* 0x000fe2000780c0ff */
[----:B------:R-:W-:Y:S02]  /*8010*/  IMAD.MOV.U32 R11, RZ, RZ, R34 ;  /* 0x000000ffff0b7224 */ /* 0x000fe400078e0022 */
[----:B------:R-:W-:Y:S02]  /*8020*/  USHF.R.U32.HI UR6, URZ, 0x2, UR5 ;  /* 0x000000023f067899 */ /* 0x000fe40008011605 */
[----:B------:R-:W-:Y:S02]  /*8030*/  UISETP.GT.U32.AND UP1, UPT, UR5, 0x3, UPT ;  /* 0x000000030500788c */ /* 0x000fe4000bf24070 */
[----:B------:R-:W-:Y:S02]  /*8040*/  ULOP3.LUT UR6, UR6, 0x1, URZ, 0xc0, !UPT ;  /* 0x0000000106067892 */ /* 0x000fe4000f8ec03f */
[----:B------:R-:W-:-:S02]  /*8050*/  UISETP.LT.U32.AND UP1, UPT, UR9, 0x4, UP1 ;  /* 0x000000040900788c */ /* 0x000fc40008f21070 */
[----:B------:R-:W-:Y:S02]  /*8060*/  UISETP.NE.U32.AND UP0, UPT, UR6, 0x1, UPT ;  /* 0x000000010600788c */ /* 0x000fe4000bf05070 */
[----:B------:R-:W-:Y:S02]  /*8070*/  USEL UR7, URZ, 0x1, !UP1 ;  /* 0x000000013f077887 */ /* 0x000fe4000c800000 */
[----:B------:R-:W-:Y:S02]  /*8080*/  UISETP.GT.U32.AND UP0, UPT, UR9, 0x3, !UP0 ;  /* 0x000000030900788c */ /* 0x000fe4000c704070 */
[----:B------:R-:W-:Y:S02]  /*8090*/  ULOP3.LUT UR5, UR5, 0x3, URZ, 0xc0, !UPT ;  /* 0x0000000305057892 */ /* 0x000fe4000f8ec03f */
[----:B------:R-:W-:-:S04]  /*80a0*/  USEL UR6, URZ, 0x1, !UP0 ;  /* 0x000000013f067887 */ /* 0x000fc8000c000000 */
[----:B------:R-:W-:Y:S01]  /*80b0*/  ULOP3.LUT UR4, UR6, UR4, UR7, 0x96, !UPT ;  /* 0x0000000406047292 */ /* 0x000fe2000f8e9607 */
[----:B------:R-:W-:Y:S11]  /*80c0*/  @P0 BRA `(.L_x_169) ;  /* 0xffffff9000400947 */ /* 0x000ff6000383ffff */
[----:B------:R-:W-:Y:S05]  /*80d0*/  EXIT ;  /* 0x000000000000794d */ /* 0x000fea0003800000 */
.L_x_7:
[----:B0-----:R-:W-:Y:S01]  /*80e0*/  ULDC.64 UR4, c[0x0][0x650] ;  /* 0x0001940000047ab9 */ /* 0x001fe20000000a00 */
        /* <DEDUP_REMOVED lines=25> */
.L_x_171:
[----:B------:R-:W0:Y:S01]  /*8280*/  LDC.64 R28, c[0x0][0x640] ;  /* 0x00019000ff1c7b82 */ /* 0x000e220000000a00 */
[-CC-:B------:R-:W-:Y:S01]  /*8290*/  SHF.R.U64 R21, R16, R6.reuse, R17.reuse ;  /* 0x0000000610157219 */ /* 0x180fe20000001211 */
[----:B------:R-:W-:Y:S01]  /*82a0*/  IMAD.MOV.U32 R31, RZ, RZ, 0x1 ;  /* 0x00000001ff1f7424 */ /* 0x000fe200078e00ff */
[----:B------:R-:W-:Y:S02]  /*82b0*/  SHF.R.U32.HI R5, RZ, R6, R17 ;  /* 0x00000006ff057219 */ /* 0x000fe40000011611 */
        /* <DEDUP_REMOVED lines=9> */
[----:B0-----:R-:W-:Y:S01]  /*8350*/  ISETP.NE.U32.AND P0, PT, R28, RZ, PT ;  /* 0x000000ff1c00720c */ /* 0x001fe20003f05070 */
[----:B------:R-:W-:-:S03]  /*8360*/  IMAD.MOV.U32 R11, RZ, RZ, -0x1 ;  /* 0xffffffffff0b7424 */ /* 0x000fc600078e00ff */
[----:B------:R-:W-:Y:S02]  /*8370*/  ISETP.NE.AND.EX P0, PT, R29, RZ, PT, P0 ;  /* 0x000000ff1d00720c */ /* 0x000fe40003f05300 */
[----:B------:R-:W0:Y:S01]  /*8380*/  LDC R24, c[0x0][0x600] ;  /* 0x00018000ff187b82 */ /* 0x000e220000000800 */
[-CC-:B-1----:R-:W-:Y:S02]  /*8390*/  SHF.R.U64 R18, R10, R14.reuse, R5.reuse ;  /* 0x0000000e0a127219 */ /* 0x182fe40000001205 */
[----:B------:R-:W-:-:S05]  /*83a0*/  SHF.R.U32.HI R5, RZ, R14, R5 ;  /* 0x0000000eff057219 */ /* 0x000fca0000011605 */
        /* <DEDUP_REMOVED lines=21> */
.L_x_172:
[----:B-1----:R-:W-:Y:S01]  /*8500*/  SHF.R.U64 R6, R10, R25, R11 ;  /* 0x000000190a067219 */ /* 0x002fe2000000120b */
[----:B0-----:R-:W-:Y:S01]  /*8510*/  VIADD R11, R24, 0xffffffff ;  /* 0xffffffff180b7836 */ /* 0x001fe20000000000 */
[----:B------:R-:W-:Y:S01]  /*8520*/  SHF.L.U32 R9, R31, R26, RZ ;  /* 0x0000001a1f097219 */ /* 0x000fe200000006ff */
[----:B------:R-:W-:Y:S01]  /*8530*/  @P3 IMAD R12, R13, R20, R8 ;  /* 0x000000140d0c3224 */ /* 0x000fe200078e0208 */
[----:B------:R-:W-:Y:S01]  /*8540*/  LOP3.LUT R5, R22, R33, RZ, 0xc0, !PT ;  /* 0x0000002116057212 */ /* 0x000fe200078ec0ff */
[----:B------:R-:W-:Y:S01]  /*8550*/  IMAD.MOV R10, RZ, RZ, -R6 ;  /* 0x000000ffff0a7224 */ /* 0x000fe200078e0a06 */
[----:B------:R-:W-:Y:S01]  /*8560*/  LOP3.LUT R18, R18, R11, RZ, 0xc0, !PT ;  /* 0x0000000b12127212 */ /* 0x000fe200078ec0ff */
[----:B------:R-:W-:Y:S02]  /*8570*/  IMAD.MOV.U32 R8, RZ, RZ, 0x1 ;  /* 0x00000001ff087424 */ /* 0x000fe400078e00ff */
[----:B------:R-:W-:Y:S02]  /*8580*/  IMAD R9, R9, R6, R5 ;  /* 0x0000000609097224 */ /* 0x000fe400078e0205 */
[----:B--2---:R-:W-:-:S02]  /*8590*/  IMAD R5, R10, R27, R23 ;  /* 0x0000001b0a057224 */ /* 0x004fc400078e0217 */
[----:B---3--:R-:W-:Y:S02]  /*85a0*/  IMAD R6, R9, R30, R12 ;  /* 0x0000001e09067224 */ /* 0x008fe400078e020c */
[----:B------:R-:W-:Y:S01]  /*85b0*/  IMAD R9, R5, R24, R18 ;  /* 0x0000001805097224 */ /* 0x000fe200078e0212 */
[----:B------:R-:W-:Y:S01]  /*85c0*/  PRMT R5, R8, 0x7610, R5 ;  /* 0x0000761008057816 */ /* 0x000fe20000000005 */
[----:B------:R-:W-:-:S03]  /*85d0*/  IMAD.MOV.U32 R15, RZ, RZ, R21 ;  /* 0x000000ffff0f7224 */ /* 0x000fc600078e0015 */
[----:B------:R-:W-:Y:S02]  /*85e0*/  SEL R16, R9, R6, !P3 ;  /* 0x0000000609107207 */ /* 0x000fe40005800000 */
[----:B------:R-:W-:-:S07]  /*85f0*/  SEL R6, R6, R9, !P3 ;  /* 0x0000000906067207 */ /* 0x000fce0005800000 */
.L_x_170:
[----:B------:R-:W-:-:S08]  /*8600*/  NOP ;  /* 0x0000000000007918 */ /* 0x000fd00000000000 */
[----:B------:R-:W0:-:S00]  /*8610*/  USETMAXREG.DEALLOC.CTAPOOL 0x28 ;  /* 0x00000028000079c8 */ /* 0x000e0000080e0500 */
[----:B0-----:R-:W-:-:S13]  /*8620*/  ISETP.NE.AND P0, PT, R7, RZ, PT ;  /* 0x000000ff0700720c */ /* 0x001fda0003f05270 */
[----:B------:R-:W-:Y:S05]  /*8630*/  @P0 EXIT ;  /* 0x000000000000094d */ /* 0x000fea0003800000 */
[----:B------:R-:W-:Y:S01]  /*8640*/  LOP3.LUT P0, RZ, R5, 0xff, RZ, 0xc0, !PT ;  /* 0x000000ff05ff7812 */ /* 0x000fe2000780c0ff */
[----:B------:R-:W-:Y:S02]  /*8650*/  IMAD.MOV.U32 R14, RZ, RZ, 0x1 ;  /* 0x00000001ff0e7424 */ /* 0x000fe400078e00ff */
[----:B------:R-:W-:-:S10]  /*8660*/  IMAD.MOV.U32 R13, RZ, RZ, RZ ;  /* 0x000000ffff0d7224 */ /* 0x000fd400078e00ff */
[----:B------:R-:W-:Y:S05]  /*8670*/  @!P0 BRA `(.L_x_173) ;  /* 0x0000000c00788947 */ /* 0x000fea0003800000 */
[----:B------:R-:W0:Y:S01]  /*8680*/  LDC R5, c[0x0][0x28c] ;  /* 0x0000a300ff057b82 */ /* 0x000e220000000800 */
[----:B------:R-:W-:Y:S01]  /*8690*/  ULDC UR5, c[0x0][0x658] ;  /* 0x0001960000057ab9 */ /* 0x000fe20000000800 */
[----:B------:R-:W-:Y:S01]  /*86a0*/  UMOV UR11, 0xffffffff ;  /* 0xffffffff000b7882 */ /* 0x000fe20000000000 */
[----:B------:R-:W-:Y:S01]  /*86b0*/  UMOV UR16, 0x1 ;  /* 0x0000000100107882 */ /* 0x000fe20000000000 */
[----:B------:R-:W-:Y:S01]  /*86c0*/  USHF.L.U32 UR11, UR11, UR5, URZ ;  /* 0x000000050b0b7299 */ /* 0x000fe2000800063f */
[----:B------:R-:W-:Y:S01]  /*86d0*/  BSSY B0, `(.L_x_173) ;  /* 0x00000d8000007945 */ /* 0x000fe20003800000 */
[----:B------:R-:W-:Y:S01]  /*86e0*/  ULDC UR9, c[0x0][0xc] ;  /* 0x0000030000097ab9 */ /* 0x000fe20000000800 */
[----:B------:R-:W-:Y:S01]  /*86f0*/  ULDC UR12, c[0x0][0x10] ;  /* 0x00000400000c7ab9 */ /* 0x000fe20000000800 */
[----:B------:R-:W1:Y:S01]  /*8700*/  S2UR UR8, SR_CgaCtaId ;  /* 0x00000000000879c3 */ /* 0x000e620000008800 */
[----:B------:R-:W-:Y:S01]  /*8710*/  ULOP3.LUT UR13, URZ, UR11, URZ, 0x33, !UPT ;  /* 0x0000000b3f0d7292 */ /* 0x000fe2000f8e333f */
[----:B------:R-:W-:Y:S01]  /*8720*/  IMAD.MOV.U32 R11, RZ, RZ, 0x1 ;  /* 0x00000001ff0b7424 */ /* 0x000fe200078e00ff */
[----:B------:R-:W-:Y:S01]  /*8730*/  LOP3.LUT R17, R4, 0x2, RZ, 0xfc, !PT ;  /* 0x0000000204117812 */ /* 0x000fe200078efcff */
[----:B------:R-:W-:Y:S01]  /*8740*/  IMAD.MOV.U32 R14, RZ, RZ, 0x1 ;  /* 0x00000001ff0e7424 */ /* 0x000fe200078e00ff */
[----:B------:R-:W-:Y:S01]  /*8750*/  ULDC UR4, c[0x0][0x600] ;  /* 0x0001800000047ab9 */ /* 0x000fe20000000800 */
[----:B------:R-:W-:Y:S01]  /*8760*/  IMAD.MOV.U32 R13, RZ, RZ, RZ ;  /* 0x000000ffff0d7224 */ /* 0x000fe200078e00ff */
[----:B------:R-:W-:Y:S01]  /*8770*/  UMOV UR15, 0x5 ;  /* 0x00000005000f7882 */ /* 0x000fe20000000000 */
[----:B------:R-:W-:-:S02]  /*8780*/  UIADD3 UR4, UR4, -0x1, URZ ;  /* 0xffffffff04047890 */ /* 0x000fc4000fffe03f */
[----:B------:R-:W-:Y:S01]  /*8790*/  USHF.L.U32 UR5, UR16, UR5, URZ ;  /* 0x0000000510057299 */ /* 0x000fe2000800063f */
[----:B------:R-:W-:Y:S01]  /*87a0*/  ULDC.64 UR28, c[0x0][0x198] ;  /* 0x00006600001c7ab9 */ /* 0x000fe20000000a00 */
[----:B0-----:R-:W-:-:S05]  /*87b0*/  VIADD R5, R5, 0x3f ;  /* 0x0000003f05057836 */ /* 0x001fca0000000000 */
[----:B------:R-:W-:Y:S01]  /*87c0*/  SHF.R.S32.HI R8, RZ, 0x1f, R5 ;  /* 0x0000001fff087819 */ /* 0x000fe20000011405 */
[----:B-1----:R-:W-:-:S03]  /*87d0*/  ULOP3.LUT UR10, UR8, 0x1, URZ, 0xc0, !UPT ;  /* 0x00000001080a7892 */ /* 0x002fc6000f8ec03f */
[----:B------:R-:W-:Y:S01]  /*87e0*/  LEA.HI R8, R8, R5, RZ, 0x6 ;  /* 0x0000000508087211 */ /* 0x000fe200078f30ff */
[----:B------:R-:W-:Y:S02]  /*87f0*/  USHF.R.U32.HI UR27, URZ, 0x1, UR8 ;  /* 0x000000013f1b7899 */ /* 0x000fe40008011608 */
[----:B------:R-:W-:Y:S01]  /*8800*/  USHF.L.U32 UR6, UR8, 0x5, URZ ;  /* 0x0000000508067899 */ /* 0x000fe2000800063f */
[----:B------:R-:W-:Y:S01]  /*8810*/  SHF.R.S32.HI R12, RZ, 0x6, R8 ;  /* 0x00000006ff0c7819 */ /* 0x000fe20000011408 */
[----:B------:R-:W-:Y:S02]  /*8820*/  USHF.L.U32 UR7, UR8, 0xb, URZ ;  /* 0x0000000b08077899 */ /* 0x000fe4000800063f */
[----:B------:R-:W-:Y:S02]  /*8830*/  ULOP3.LUT UR8, UR8, 0xfffffffe, URZ, 0xc0, !UPT ;  /* 0xfffffffe08087892 */ /* 0x000fe4000f8ec03f */
[----:B------:R-:W-:Y:S01]  /*8840*/  UISETP.GT.U32.AND UP0, UPT, UR10, 0xffff, UPT ;  /* 0x0000ffff0a00788c */ /* 0x000fe2000bf04070 */
[----:B------:R-:W-:Y:S01]  /*8850*/  VIADD R10, R12, 0x1 ;  /* 0x000000010c0a7836 */ /* 0x000fe20000000000 */
[----:B------:R-:W-:-:S02]  /*8860*/  USHF.L.U32 UR14, UR16, UR8, URZ ;  /* 0x00000008100e7299 */ /* 0x000fc4000800063f */
[----:B------:R-:W-:Y:S02]  /*8870*/  ULOP3.LUT UR11, UR8, 0x1, URZ, 0xfc, !UPT ;  /* 0x00000001080b7892 */ /* 0x000fe4000f8efc3f */
[----:B------:R-:W-:Y:S02]  /*8880*/  UIMAD.WIDE.U32 UR8, UR9, UR12, URZ ;  /* 0x0000000c090872a5 */ /* 0x000fe4000f8e003f */
[----:B------:R-:W-:Y:S01]  /*8890*/  USEL UR10, UR10, 0xffff, !UP0 ;  /* 0x0000ffff0a0a7887 */ /* 0x000fe2000c000000 */
[----:B------:R-:W-:Y:S01]  /*88a0*/  ULDC UR12, c[0x0][0x14] ;  /* 0x00000500000c7ab9 */ /* 0x000fe20000000800 */
[----:B------:R-:W-:Y:S02]  /*88b0*/  USHF.L.U32 UR11, UR16, UR11, URZ ;  /* 0x0000000b100b7299 */ /* 0x000fe4000800063f */
[----:B------:R-:W-:Y:S02]  /*88c0*/  UIMAD.WIDE.U32 UR24, UR8, UR12, URZ ;  /* 0x0000000c081872a5 */ /* 0x000fe4000f8e003f */
[----:B------:R-:W-:-:S02]  /*88d0*/  UIMAD UR21, UR9, UR12, URZ ;  /* 0x0000000c091572a4 */ /* 0x000fc4000f8e023f */
[----:B------:R-:W-:Y:S02]  /*88e0*/  ULOP3.LUT UR10, UR10, 0xffff, URZ, 0xc0, !UPT ;  /* 0x0000ffff0a0a7892 */ /* 0x000fe4000f8ec03f */
[----:B------:R-:W-:Y:S02]  /*88f0*/  ULOP3.LUT UR6, UR6, 0x20, URZ, 0xc0, !UPT ;  /* 0x0000002006067892 */ /* 0x000fe4000f8ec03f */
[----:B------:R-:W-:Y:S02]  /*8900*/  ULOP3.LUT UR7, UR7, 0x800, URZ, 0xc0, !UPT ;  /* 0x0000080007077892 */ /* 0x000fe4000f8ec03f */
[----:B------:R-:W-:Y:S02]  /*8910*/  ULOP3.LUT UR14, UR14, UR11, URZ, 0xfc, !UPT ;  /* 0x0000000b0e0e7292 */ /* 0x000fe4000f8efc3f */
[----:B------:R-:W-:Y:S02]  /*8920*/  UIADD3 UR21, UR25, UR21, URZ ;  /* 0x0000001519157290 */ /* 0x000fe4000fffe03f */
[----:B------:R-:W-:-:S12]  /*8930*/  USHF.L.U32 UR15, UR15, UR10, URZ ;  /* 0x0000000a0f0f7299 */ /* 0x000fd8000800063f */
.L_x_184:
[----:B------:R-:W-:-:S03]  /*8940*/  UMOV UR8, 0xffffffff ;  /* 0xffffffff00087882 */ /* 0x000fc60000000000 */
[----:B------:R-:W-:Y:S05]  /*8950*/  BRA.DIV UR8, `(.L_x_174) ;  /* 0x0000000e08b07947 */ /* 0x000fea000b800000 */
[----:B------:R-:W-:-:S13]  /*8960*/  ELECT P0, URZ, PT ;  /* 0x00000000003f782f */ /* 0x000fda0003800000 */
.L_x_195:
[----:B------:R-:W0:Y:S01]  /*8970*/  LDC R5, c[0x0][0x28c] ;  /* 0x0000a300ff057b82 */ /* 0x000e220000000800 */
[----:B------:R-:W-:Y:S01]  /*8980*/  BSSY B1, `(.L_x_175) ;  /* 0x000003b000017945 */ /* 0x000fe20003800000 */
[----:B0-----:R-:W-:-:S13]  /*8990*/  ISETP.LT.OR P0, PT, R5, 0x1, !P0 ;  /* 0x000000010500780c */ /* 0x001fda0004701670 */
[----:B------:R-:W-:Y:S05]  /*89a0*/  @P0 BRA `(.L_x_176) ;  /* 0x0000000000e00947 */ /* 0x000fea0003800000 */
[----:B------:R-:W-:Y:S01]  /*89b0*/  LEA R8, R6, UR27, 0x1 ;  /* 0x0000001b06087c11 */ /* 0x000fe2000f8e08ff */
[----:B------:R-:W-:Y:S01]  /*89c0*/  IMAD.MOV.U32 R21, RZ, RZ, RZ ;  /* 0x000000ffff157224 */ /* 0x000fe200078e00ff */
[----:B------:R-:W-:Y:S01]  /*89d0*/  LEA R16, R16, UR6, 0x6 ;  /* 0x0000000610107c11 */ /* 0x000fe2000f8e30ff */
[----:B------:R-:W-:Y:S02]  /*89e0*/  IMAD.MOV.U32 R5, RZ, RZ, R10 ;  /* 0x000000ffff057224 */ /* 0x000fe400078e000a */
[----:B------:R-:W-:Y:S02]  /*89f0*/  IMAD.MOV.U32 R6, RZ, RZ, R14 ;  /* 0x000000ffff067224 */ /* 0x000fe400078e000e */
[----:B------:R-:W-:Y:S02]  /*8a00*/  IMAD.MOV.U32 R7, RZ, RZ, R13 ;  /* 0x000000ffff077224 */ /* 0x000fe400078e000d */
[----:B------:R-:W-:-:S07]  /*8a10*/  IMAD.SHL.U32 R18, R8, 0x80, RZ ;  /* 0x0000008008127824 */ /* 0x000fce00078e00ff */
.L_x_179:
[----:B------:R-:W0:Y:S01]  /*8a20*/  S2R R9, SR_CgaCtaId ;  /* 0x0000000000097919 */ /* 0x000e220000008800 */
[----:B------:R-:W-:Y:S02]  /*8a30*/  MOV R8, 0x400 ;  /* 0x0000040000087802 */ /* 0x000fe40000000f00 */
[----:B------:R-:W-:Y:S02]  /*8a40*/  LOP3.LUT P1, RZ, R0, 0x7f, RZ, 0xc0, !PT ;  /* 0x0000007f00ff7812 */ /* 0x000fe4000782c0ff */
[----:B0-----:R-:W-:Y:S02]  /*8a50*/  LEA R20, R9, R8, 0x18 ;  /* 0x0000000809147211 */ /* 0x001fe400078ec0ff */
[----:B------:R-:W-:-:S09]  /*8a60*/  SHF.L.U32 R8, R6, 0x1f, RZ ;  /* 0x0000001f06087819 */ /* 0x000fd200000006ff */
[----:B------:R-:W0:Y:S01]  /*8a70*/  @!P1 LDC R9, c[0x0][0x500] ;  /* 0x00014000ff099b82 */ /* 0x000e220000000800 */
[----:B------:R-:W-:-:S04]  /*8a80*/  IMAD R19, R7, 0x8, R20 ;  /* 0x0000000807137824 */ /* 0x000fc800078e0214 */
[----:B------:R-:W1:Y:S02]  /*8a90*/  SYNCS.PHASECHK.TRANS64.TRYWAIT P0, [R19+URZ+0x20], R8 ;  /* 0x00002008130075a7 */ /* 0x000e64000800017f */
[----:B-1----:R-:W-:Y:S05]  /*8aa0*/  @!P0 BRA `(.L_x_177) ;  /* 0x0000000c007c8947 */ /* 0x002fea0003800000 */
.L_x_196:
[----:B-1----:R-:W-:Y:S01]  /*8ab0*/  PRMT R8, R17, 0x9910, RZ ;  /* 0x0000991011087816 */ /* 0x002fe200000000ff */
[----:B0-----:R0:W-:Y:S03]  /*8ac0*/  @!P1 SYNCS.ARRIVE.TRANS64 RZ, [R19+URZ], R9 ;  /* 0x0000000913ff99a7 */ /* 0x0011e6000800003f */
[----:B------:R-:W-:-:S13]  /*8ad0*/  ISETP.NE.AND P0, PT, R8, 0x2, PT ;  /* 0x000000020800780c */ /* 0x000fda0003f05270 */
[----:B0-----:R-:W-:Y:S05]  /*8ae0*/  @P0 BRA `(.L_x_178) ;  /* 0x0000000000040947 */ /* 0x001fea0003800000 */
[----:B------:R-:W-:Y:S01]  /*8af0*/  BPT.TRAP 0x1 ;  /* 0x000000040000795c */ /* 0x000fe20000300000 */
.L_x_178:
[----:B------:R-:W-:Y:S01]  /*8b00*/  LEA R8, R7, UR27, 0x1 ;  /* 0x0000001b07087c11 */ /* 0x000fe2000f8e08ff */
[----:B------:R-:W-:Y:S01]  /*8b10*/  VIADD R5, R5, 0xffffffff ;  /* 0xffffffff05057836 */ /* 0x000fe20000000000 */
[----:B------:R-:W-:Y:S01]  /*8b20*/  R2UR UR11, R7 ;  /* 0x00000000070b72ca */ /* 0x000fe200000e0000 */
[----:B------:R-:W-:Y:S01]  /*8b30*/  UIADD3 UR16, UP0, UR28, 0xf0, URZ ;  /* 0x000000f01c107890 */ /* 0x000fe2000ff1e03f */
[----:B------:R-:W-:Y:S01]  /*8b40*/  R2UR UR22, R20 ;  /* 0x00000000141672ca */ /* 0x000fe200000e0000 */
[----:B------:R-:W-:Y:S01]  /*8b50*/  IMAD.U32 R8, R8, 0x2000, R20 ;  /* 0x0000200008087824 */ /* 0x000fe200078e0014 */
[----:B------:R-:W-:Y:S01]  /*8b60*/  R2UR UR23, R18 ;  /* 0x00000000121772ca */ /* 0x000fe200000e0000 */
[----:B------:R-:W-:Y:S01]  /*8b70*/  UIADD3 UR32, UP1, UR28, 0x1f0, URZ ;  /* 0x000001f01c207890 */ /* 0x000fe2000ff3e03f */
[----:B------:R-:W-:Y:S01]  /*8b80*/  R2UR UR9, R19 ;  /* 0x00000000130972ca */ /* 0x000fe200000e0000 */
[----:B------:R-:W-:Y:S01]  /*8b90*/  UIADD3.X UR17, URZ, UR29, URZ, UP0, !UPT ;  /* 0x0000001d3f117290 */ /* 0x000fe200087fe43f */
[----:B------:R-:W-:Y:S01]  /*8ba0*/  R2UR UR8, R8 ;  /* 0x00000000080872ca */ /* 0x000fe200000e0000 */
[----:B------:R-:W-:Y:S01]  /*8bb0*/  UPRMT UR20, URZ, 0x5410, UR15 ;  /* 0x000054103f147896 */ /* 0x000fe2000800000f */
[----:B------:R-:W-:Y:S01]  /*8bc0*/  R2UR UR10, R21 ;  /* 0x00000000150a72ca */ /* 0x000fe200000e0000 */
[----:B------:R-:W-:Y:S01]  /*8bd0*/  VIADD R7, R7, 0x1 ;  /* 0x0000000107077836 */ /* 0x000fe20000000000 */
[----:B------:R-:W-:Y:S01]  /*8be0*/  R2UR UR12, R15 ;  /* 0x000000000f0c72ca */ /* 0x000fe200000e0000 */
[----:B------:R-:W-:Y:S01]  /*8bf0*/  ULEA UR11, UR11, UR7, 0xc ;  /* 0x000000070b0b7291 */ /* 0x000fe2000f8e603f */
[----:B------:R-:W-:Y:S01]  /*8c00*/  R2UR UR26, R16 ;  /* 0x00000000101a72ca */ /* 0x000fe200000e0000 */
[----:B------:R-:W-:Y:S01]  /*8c10*/  UPRMT UR30, URZ, 0x5410, UR14 ;  /* 0x000054103f1e7896 */ /* 0x000fe2000800000e */
[----:B------:R-:W-:Y:S01]  /*8c20*/  ISETP.GT.AND P1, PT, R5, 0x1, PT ;  /* 0x000000010500780c */ /* 0x000fe20003f24270 */
[----:B------:R-:W-:Y:S01]  /*8c30*/  UIADD3 UR22, UR22, 0x10100, UR11 ;  /* 0x0001010016167890 */ /* 0x000fe2000fffe00b */
[----:B------:R-:W-:Y:S01]  /*8c40*/  ISETP.NE.AND P0, PT, R7, 0x4, PT ;  /* 0x000000040700780c */ /* 0x000fe20003f05270 */
[----:B------:R-:W-:Y:S01]  /*8c50*/  UIADD3.X UR33, URZ, UR29, URZ, UP1, !UPT ;  /* 0x0000001d3f217290 */ /* 0x000fe20008ffe43f */
[----:B------:R-:W-:Y:S01]  /*8c60*/  VIADD R21, R21, 0x40 ;  /* 0x0000004015157836 */ /* 0x000fe20000000000 */
[----:B------:R-:W-:Y:S01]  /*8c70*/  UIADD3 UR8, UR8, 0x100, URZ ;  /* 0x0000010008087890 */ /* 0x000fe2000fffe03f */
[----:B------:R-:W-:Y:S01]  /*8c80*/  SEL R9, RZ, 0x1, P0 ;  /* 0x00000001ff097807 */ /* 0x000fe20000000000 */
[----:B------:R-:W-:Y:S01]  /*8c90*/  UMOV UR18, 0x0 ;  /* 0x0000000000127882 */ /* 0x000fe20000000000 */
[----:B------:R-:W-:Y:S01]  /*8ca0*/  UMOV UR19, 0x10000000 ;  /* 0x1000000000137882 */ /* 0x000fe20000000000 */
[----:B------:R-:W-:Y:S01]  /*8cb0*/  UMOV UR11, UR23 ;  /* 0x00000017000b7c82 */ /* 0x000fe20008000000 */
[----:B------:R-:W-:-:S02]  /*8cc0*/  LOP3.LUT R6, R6, R9, RZ, 0x3c, !PT ;  /* 0x0000000906067212 */ /* 0x000fc400078e3cff */
[----:B------:R-:W-:Y:S02]  /*8cd0*/  SEL R7, R7, RZ, P0 ;  /* 0x000000ff07077207 */ /* 0x000fe40000000000 */
[----:B------:R0:W-:Y:S02]  /*8ce0*/  UTMALDG.3D.MULTICAST [UR8], [UR16], UR20, desc[UR18] ;  /* 0x00001208100073b4 */ /* 0x0001e40008011814 */
[----:B0-----:R-:W-:Y:S01]  /*8cf0*/  UMOV UR8, UR22 ;  /* 0x0000001600087c82 */ /* 0x001fe20008000000 */
[----:B------:R-:W-:Y:S02]  /*8d00*/  UMOV UR11, UR26 ;  /* 0x0000001a000b7c82 */ /* 0x000fe40008000000 */
[----:B------:R0:W-:Y:S02]  /*8d10*/  UTMALDG.3D.MULTICAST [UR8], [UR32], UR30, desc[UR18] ;  /* 0x00001208200073b4 */ /* 0x0001e4000801181e */
[----:B0-----:R-:W-:Y:S05]  /*8d20*/  @P1 BRA `(.L_x_179) ;  /* 0xfffffffc003c1947 */ /* 0x001fea000383ffff */
.L_x_176:
[----:B------:R-:W-:Y:S05]  /*8d30*/  BSYNC B1 ;  /* 0x0000000000017941 */ /* 0x000fea0003800000 */
.L_x_175:
[----:B------:R-:W-:Y:S01]  /*8d40*/  LOP3.LUT P1, RZ, R11, 0xff, RZ, 0xc0, !PT ;  /* 0x000000ff0bff7812 */ /* 0x000fe2000782c0ff */
[----:B------:R-:W-:Y:S01]  /*8d50*/  IMAD.IADD R13, R12, 0x1, R13 ;  /* 0x000000010c0d7824 */ /* 0x000fe200078e020d */
[----:B------:R-:W-:Y:S01]  /*8d60*/  IADD3 R2, P2, R2, UR24, RZ ;  /* 0x0000001802027c10 */ /* 0x000fe2000ff5e0ff */
[----:B------:R-:W-:Y:S01]  /*8d70*/  ULDC.64 UR8, c[0x0][0x650] ;  /* 0x0001940000087ab9 */ /* 0x000fe20000000a00 */
[----:B------:R-:W-:Y:S01]  /*8d80*/  BSSY B1, `(.L_x_180) ;  /* 0x000006a000017945 */ /* 0x000fe20003800000 */
[----:B------:R-:W-:Y:S01]  /*8d90*/  IMAD.MOV.U32 R16, RZ, RZ, -0x1 ;  /* 0xffffffffff107424 */ /* 0x000fe200078e00ff */
[----:B------:R-:W-:Y:S01]  /*8da0*/  SHF.R.U32.HI R5, RZ, 0x2, R13 ;  /* 0x00000002ff057819 */ /* 0x000fe2000001160d */
[----:B------:R-:W-:Y:S01]  /*8db0*/  IMAD.MOV.U32 R15, RZ, RZ, -0x1 ;  /* 0xffffffffff0f7424 */ /* 0x000fe200078e00ff */
[----:B------:R-:W-:Y:S02]  /*8dc0*/  ISETP.GT.U32.AND P0, PT, R13, 0x3, PT ;  /* 0x000000030d00780c */ /* 0x000fe40003f04070 */
[----:B------:R-:W-:-:S02]  /*8dd0*/  LOP3.LUT R5, R5, 0x1, RZ, 0xc0, !PT ;  /* 0x0000000105057812 */ /* 0x000fc400078ec0ff */
[----:B------:R-:W-:Y:S01]  /*8de0*/  ISETP.LT.U32.AND P0, PT, R12, 0x4, P0 ;  /* 0x000000040c00780c */ /* 0x000fe20000701070 */
[----:B------:R-:W0:Y:S01]  /*8df0*/  @P1 S2R R7, SR_CgaCtaId ;  /* 0x0000000000071919 */ /* 0x000e220000008800 */
[----:B------:R-:W-:Y:S02]  /*8e00*/  @P1 MOV R6, 0x400 ;  /* 0x0000040000061802 */ /* 0x000fe40000000f00 */
[----:B------:R-:W-:Y:S02]  /*8e10*/  IADD3.X R3, R3, UR21, RZ, P2, !PT ;  /* 0x0000001503037c10 */ /* 0x000fe400097fe4ff */
[----:B------:R-:W-:Y:S02]  /*8e20*/  ISETP.GE.U32.AND P2, PT, R2, UR8, PT ;  /* 0x0000000802007c0c */ /* 0x000fe4000bf46070 */
[----:B------:R-:W-:Y:S02]  /*8e30*/  LOP3.LUT R13, R13, 0x3, RZ, 0xc0, !PT ;  /* 0x000000030d0d7812 */ /* 0x000fe400078ec0ff */
[----:B------:R-:W-:-:S02]  /*8e40*/  PRMT R11, RZ, 0x7610, R11 ;  /* 0x00007610ff0b7816 */ /* 0x000fc4000000000b */
[----:B0-----:R-:W-:-:S04]  /*8e50*/  @P1 LEA R6, R7, R6, 0x18 ;  /* 0x0000000607061211 */ /* 0x001fc800078ec0ff */
[----:B------:R0:W-:Y:S01]  /*8e60*/  @P1 SYNCS.ARRIVE.TRANS64.A1T0 RZ, [R6+URZ+0x58], RZ ;  /* 0x000058ff06ff19a7 */ /* 0x0001e2000810003f */
[----:B------:R-:W-:Y:S02]  /*8e70*/  ISETP.NE.U32.AND P1, PT, R5, 0x1, PT ;  /* 0x000000010500780c */ /* 0x000fe40003f25070 */
[----:B------:R-:W-:Y:S02]  /*8e80*/  SEL R5, RZ, 0x1, !P0 ;  /* 0x00000001ff057807 */ /* 0x000fe40004000000 */
[----:B------:R-:W-:Y:S02]  /*8e90*/  ISETP.GE.U32.AND.EX P0, PT, R3, UR9, PT, P2 ;  /* 0x0000000903007c0c */ /* 0x000fe4000bf06120 */
[----:B------:R-:W-:-:S04]  /*8ea0*/  ISETP.GT.U32.AND P1, PT, R12, 0x3, !P1 ;  /* 0x000000030c00780c */ /* 0x000fc80004f24070 */
[----:B0-----:R-:W-:-:S04]  /*8eb0*/  SEL R6, RZ, 0x1, !P1 ;  /* 0x00000001ff067807 */ /* 0x001fc80004800000 */
[--C-:B------:R-:W-:Y:S01]  /*8ec0*/  LOP3.LUT R14, R6, R14, R5.reuse, 0x96, !PT ;  /* 0x0000000e060e7212 */ /* 0x100fe200078e9605 */
[----:B------:R-:W-:Y:S01]  /*8ed0*/  IMAD.MOV.U32 R6, RZ, RZ, -0x1 ;  /* 0xffffffffff067424 */ /* 0x000fe200078e00ff */
[----:B------:R-:W-:Y:S01]  /*8ee0*/  PRMT R5, RZ, 0x7610, R5 ;  /* 0x00007610ff057816 */ /* 0x000fe20000000005 */
[----:B------:R-:W-:Y:S06]  /*8ef0*/  @P0 BRA `(.L_x_181) ;  /* 0x0000000400480947 */ /* 0x000fec0003800000 */
[----:B------:R-:W0:Y:S01]  /*8f00*/  S2R R16, SR_CTAID.X ;  /* 0x0000000000107919 */ /* 0x000e220000002500 */
[----:B------:R-:W-:Y:S01]  /*8f10*/  ULDC.64 UR8, c[0x0][0x628] ;  /* 0x00018a0000087ab9 */ /* 0x000fe20000000a00 */
[----:B------:R-:W1:Y:S01]  /*8f20*/  LDC R19, c[0x0][0x144] ;  /* 0x00005100ff137b82 */ /* 0x000e620000000800 */
[----:B------:R-:W-:Y:S01]  /*8f30*/  ISETP.NE.U32.AND P0, PT, RZ, UR8, PT ;  /* 0x00000008ff007c0c */ /* 0x000fe2000bf05070 */
[----:B------:R-:W2:Y:S01]  /*8f40*/  S2R R5, SR_CTAID.Y ;  /* 0x0000000000057919 */ /* 0x000ea20000002600 */
[----:B------:R-:W-:Y:S01]  /*8f50*/  ULDC UR10, c[0x0][0x150] ;  /* 0x00005400000a7ab9 */ /* 0x000fe20000000800 */
[----:B------:R-:W-:Y:S01]  /*8f60*/  ULDC UR11, c[0x0][0x630] ;  /* 0x00018c00000b7ab9 */ /* 0x000fe20000000800 */
[----:B------:R-:W-:Y:S01]  /*8f70*/  ISETP.NE.AND.EX P0, PT, RZ, UR9, PT, P0 ;  /* 0x00000009ff007c0c */ /* 0x000fe2000bf05300 */
[----:B------:R-:W-:Y:S01]  /*8f80*/  IMAD.MOV.U32 R6, RZ, RZ, R2 ;  /* 0x000000ffff067224 */ /* 0x000fe200078e0002 */
[----:B0-----:R-:W-:-:S05]  /*8f90*/  I2FP.F32.U32 R7, R16 ;  /* 0x0000001000077245 */ /* 0x001fca0000201000 */
[----:B------:R-:W-:Y:S01]  /*8fa0*/  FMUL R18, R7, UR10 ;  /* 0x0000000a07127c20 */ /* 0x000fe20008400000 */
[----:B------:R-:W-:-:S05]  /*8fb0*/  IMAD.MOV.U32 R7, RZ, RZ, R3 ;  /* 0x000000ffff077224 */ /* 0x000fca00078e0003 */
[----:B--2---:R-:W-:Y:S05]  /*8fc0*/  @!P0 BRA `(.L_x_182) ;  /* 0x0000000000288947 */ /* 0x004fea0003800000 */
[----:B------:R-:W-:Y:S02]  /*8fd0*/  ULDC UR10, c[0x0][0x634] ;  /* 0x00018d00000a7ab9 */ /* 0x000fe40000000800 */
[----:B------:R-:W-:-:S05]  /*8fe0*/  IADD3 R7, P0, R2, UR10, RZ ;  /* 0x0000000a02077c10 */ /* 0x000fca000ff1e0ff */
[----:B------:R-:W-:-:S04]  /*8ff0*/  IMAD.X R15, RZ, RZ, R3, P0 ;  /* 0x000000ffff0f7224 */ /* 0x000fc800000e0603 */
[----:B------:R-:W-:-:S04]  /*9000*/  IMAD.WIDE.U32 R8, R15, UR8, RZ ;  /* 0x000000080f087c25 */ /* 0x000fc8000f8e00ff */
[----:B------:R-:W-:-:S04]  /*9010*/  IMAD.WIDE.U32 R8, P0, R7, UR9, R8 ;  /* 0x0000000907087c25 */ /* 0x000fc8000f800008 */
[----:B------:R-:W-:-:S04]  /*9020*/  IMAD.WIDE.U32 R6, R7, UR8, RZ ;  /* 0x0000000807067c25 */ /* 0x000fc8000f8e00ff */
[----:B------:R-:W-:Y:S01]  /*9030*/  IMAD.MOV.U32 R6, RZ, RZ, R9 ;  /* 0x000000ffff067224 */ /* 0x000fe200078e0009 */
[----:B------:R-:W-:Y:S01]  /*9040*/  IADD3 RZ, P1, R7, R8, RZ ;  /* 0x0000000807ff7210 */ /* 0x000fe20007f3e0ff */
[----:B------:R-:W-:-:S04]  /*9050*/  IMAD.X R7, RZ, RZ, RZ, P0 ;  /* 0x000000ffff077224 */ /* 0x000fc800000e06ff */
[----:B------:R-:W-:-:S08]  /*9060*/  IMAD.WIDE.U32.X R6, R15, UR9, R6, P1 ;  /* 0x000000090f067c25 */ /* 0x000fd000088e0406 */
.L_x_182:
[--C-:B------:R-:W-:Y:S01]  /*9070*/  SHF.R.U64 R15, R6, UR11, R7.reuse ;  /* 0x0000000b060f7c19 */ /* 0x100fe20008001207 */
[----:B------:R-:W0:Y:S01]  /*9080*/  F2I.U32.TRUNC.NTZ R18, R18 ;  /* 0x0000001200127305 */ /* 0x000e22000020f000 */
[----:B------:R-:W-:Y:S01]  /*9090*/  SHF.R.U32.HI R6, RZ, UR11, R7 ;  /* 0x0000000bff067c19 */ /* 0x000fe20008011607 */
[----:B------:R-:W-:Y:S01]  /*90a0*/  ULDC.64 UR8, c[0x0][0x620] ;  /* 0x0001880000087ab9 */ /* 0x000fe20000000a00 */
[----:B------:R-:W-:Y:S01]  /*90b0*/  IADD3 R9, P0, RZ, -R15, RZ ;  /* 0x8000000fff097210 */ /* 0x000fe20007f1e0ff */
[----:B------:R-:W-:Y:S01]  /*90c0*/  ULDC.64 UR10, c[0x0][0x640] ;  /* 0x00019000000a7ab9 */ /* 0x000fe20000000a00 */
[----:B------:R-:W2:Y:S03]  /*90d0*/  LDC R20, c[0x0][0x148] ;  /* 0x00005200ff147b82 */ /* 0x000ea60000000800 */
[----:B------:R-:W-:Y:S01]  /*90e0*/  IMAD.X R6, RZ, RZ, ~R6, P0 ;  /* 0x000000ffff067224 */ /* 0x000fe200000e0e06 */
[----:B------:R-:W-:-:S03]  /*90f0*/  ISETP.NE.U32.AND P0, PT, RZ, UR10, PT ;  /* 0x0000000aff007c0c */ /* 0x000fc6000bf05070 */
[----:B------:R-:W-:Y:S01]  /*9100*/  IMAD R8, R6, UR8, RZ ;  /* 0x0000000806087c24 */ /* 0x000fe2000f8e02ff */
[----:B------:R-:W-:Y:S01]  /*9110*/  ISETP.NE.AND.EX P0, PT, RZ, UR11, PT, P0 ;  /* 0x0000000bff007c0c */ /* 0x000fe2000bf05300 */
[----:B------:R-:W-:Y:S01]  /*9120*/  IMAD.WIDE.U32 R6, R9, UR8, R2 ;  /* 0x0000000809067c25 */ /* 0x000fe2000f8e0002 */
[----:B------:R-:W-:-:S03]  /*9130*/  ULDC UR8, c[0x0][0x618] ;  /* 0x0001860000087ab9 */ /* 0x000fc60000000800 */
[----:B------:R-:W-:Y:S01]  /*9140*/  IMAD R9, R9, UR9, R8 ;  /* 0x0000000909097c24 */ /* 0x000fe2000f8e0208 */
[----:B------:R-:W-:Y:S01]  /*9150*/  ULDC UR9, c[0x0][0x154] ;  /* 0x0000550000097ab9 */ /* 0x000fe20000000800 */
[----:B0-----:R-:W-:Y:S02]  /*9160*/  IMAD.MOV R8, RZ, RZ, -R18 ;  /* 0x000000ffff087224 */ /* 0x001fe400078e0a12 */
[----:B------:R-:W-:Y:S02]  /*9170*/  IMAD.IADD R7, R7, 0x1, R9 ;  /* 0x0000000107077824 */ /* 0x000fe400078e0209 */
[----:B-1----:R-:W-:Y:S01]  /*9180*/  IMAD R16, R19, R8, R16 ;  /* 0x0000000813107224 */ /* 0x002fe200078e0210 */
[----:B------:R-:W-:Y:S02]  /*9190*/  I2FP.F32.U32 R8, R5 ;  /* 0x0000000500087245 */ /* 0x000fe40000201000 */
[--C-:B------:R-:W-:Y:S02]  /*91a0*/  SHF.R.U64 R18, R6, UR8, R7.reuse ;  /* 0x0000000806127c19 */ /* 0x100fe40008001207 */
[----:B------:R-:W-:Y:S01]  /*91b0*/  SHF.R.U32.HI R7, RZ, UR8, R7 ;  /* 0x00000008ff077c19 */ /* 0x000fe20008011607 */
[----:B------:R-:W-:Y:S01]  /*91c0*/  FMUL R8, R8, UR9 ;  /* 0x0000000908087c20 */ /* 0x000fe20008400000 */
[----:B------:R-:W-:-:S02]  /*91d0*/  ULDC UR8, c[0x0][0x608] ;  /* 0x0001820000087ab9 */ /* 0x000fc40000000800 */
[--C-:B------:R-:W-:Y:S01]  /*91e0*/  SHF.R.U64 R22, R18, UR8, R7.reuse ;  /* 0x0000000812167c19 */ /* 0x100fe20008001207 */
[----:B------:R0:W1:Y:S01]  /*91f0*/  F2I.U32.TRUNC.NTZ R23, R8 ;  /* 0x0000000800177305 */ /* 0x000062000020f000 */
[----:B------:R-:W-:Y:S01]  /*9200*/  SHF.R.U32.HI R7, RZ, UR8, R7 ;  /* 0x00000008ff077c19 */ /* 0x000fe20008011607 */
[----:B------:R-:W-:-:S03]  /*9210*/  ULDC UR8, c[0x0][0x658] ;  /* 0x0001960000087ab9 */ /* 0x000fc60000000800 */
[--C-:B------:R-:W-:Y:S02]  /*9220*/  SHF.R.U64 R19, R22, UR8, R7.reuse ;  /* 0x0000000816137c19 */ /* 0x100fe40008001207 */
[----:B------:R-:W-:-:S03]  /*9230*/  SHF.R.U32.HI R21, RZ, UR8, R7 ;  /* 0x00000008ff157c19 */ /* 0x000fc60008011607 */
[----:B------:R-:W-:Y:S02]  /*9240*/  IMAD.MOV.U32 R6, RZ, RZ, R19 ;  /* 0x000000ffff067224 */ /* 0x000fe400078e0013 */
[----:B------:R-:W-:Y:S01]  /*9250*/  IMAD.MOV.U32 R7, RZ, RZ, R21 ;  /* 0x000000ffff077224 */ /* 0x000fe200078e0015 */
[----:B0-----:R-:W-:Y:S06]  /*9260*/  @!P0 BRA `(.L_x_183) ;  /* 0x0000000000288947 */ /* 0x001fec0003800000 */
        /* <DEDUP_REMOVED lines=10> */
.L_x_183:
[----:B------:R-:W-:Y:S01]  /*9310*/  ULDC UR8, c[0x0][0x648] ;  /* 0x0001920000087ab9 */ /* 0x000fe20000000800 */
[----:B-1----:R-:W-:Y:S01]  /*9320*/  IMAD.MOV R23, RZ, RZ, -R23 ;  /* 0x000000ffff177224 */ /* 0x002fe200078e0a17 */
[----:B------:R-:W-:Y:S01]  /*9330*/  SHF.R.U64 R7, R6, UR8, R7 ;  /* 0x0000000806077c19 */ /* 0x000fe20008001207 */
[----:B------:R-:W-:Y:S01]  /*9340*/  ULDC UR8, c[0x0][0x638] ;  /* 0x00018e0000087ab9 */ /* 0x000fe20000000800 */
[----:B------:R-:W-:Y:S01]  /*9350*/  LOP3.LUT R6, R22, UR13, RZ, 0xc0, !PT ;  /* 0x0000000d16067c12 */ /* 0x000fe2000f8ec0ff */
[----:B--2---:R-:W-:Y:S01]  /*9360*/  @P3 IMAD R16, R20, R23, R5 ;  /* 0x0000001714103224 */ /* 0x004fe200078e0205 */
[----:B------:R-:W-:Y:S01]  /*9370*/  LOP3.LUT R18, R18, UR4, RZ, 0xc0, !PT ;  /* 0x0000000412127c12 */ /* 0x000fe2000f8ec0ff */
[----:B------:R-:W-:Y:S01]  /*9380*/  IMAD.MOV R8, RZ, RZ, -R7 ;  /* 0x000000ffff087224 */ /* 0x000fe200078e0a07 */
[----:B------:R-:W-:Y:S01]  /*9390*/  ULDC UR9, c[0x0][0x610] ;  /* 0x0001840000097ab9 */ /* 0x000fe20000000800 */
[----:B------:R-:W-:Y:S02]  /*93a0*/  IMAD R7, R7, UR5, R6 ;  /* 0x0000000507077c24 */ /* 0x000fe4000f8e0206 */
[----:B------:R-:W-:Y:S01]  /*93b0*/  IMAD R19, R8, UR8, R19 ;  /* 0x0000000808137c24 */ /* 0x000fe2000f8e0213 */
[----:B------:R-:W-:Y:S01]  /*93c0*/  ULDC UR8, c[0x0][0x600] ;  /* 0x0001800000087ab9 */ /* 0x000fe20000000800 */
[----:B------:R-:W-:-:S02]  /*93d0*/  IMAD R6, R7, UR9, R16 ;  /* 0x0000000907067c24 */ /* 0x000fc4000f8e0210 */
[----:B------:R-:W-:Y:S02]  /*93e0*/  IMAD R19, R19, UR8, R18 ;  /* 0x0000000813137c24 */ /* 0x000fe4000f8e0212 */
[----:B------:R-:W-:-:S03]  /*93f0*/  IMAD.MOV.U32 R5, RZ, RZ, 0x1 ;  /* 0x00000001ff057424 */ /* 0x000fc600078e00ff */
[----:B------:R-:W-:Y:S02]  /*9400*/  SEL R16, R19, R6, !P3 ;  /* 0x0000000613107207 */ /* 0x000fe40005800000 */
[----:B------:R-:W-:-:S07]  /*9410*/  SEL R6, R6, R19, !P3 ;  /* 0x0000001306067207 */ /* 0x000fce0005800000 */
.L_x_181:
[----:B------:R-:W-:Y:S05]  /*9420*/  BSYNC B1 ;  /* 0x0000000000017941 */ /* 0x000fea0003800000 */
.L_x_180:
[----:B------:R-:W-:-:S13]  /*9430*/  LOP3.LUT P0, RZ, R5, 0xff, RZ, 0xc0, !PT ;  /* 0x000000ff05ff7812 */ /* 0x000fda000780c0ff */
[----:B------:R-:W-:Y:S05]  /*9440*/  @P0 BRA `(.L_x_184) ;  /* 0xfffffff4003c0947 */ /* 0x000fea000383ffff */
[----:B------:R-:W-:Y:S05]  /*9450*/  BSYNC B0 ;  /* 0x0000000000007941 */ /* 0x000fea0003800000 */
.L_x_173:
[----:B------:R-:W-:-:S03]  /*9460*/  UMOV UR8, 0xffffffff ;  /* 0xffffffff00087882 */ /* 0x000fc60000000000 */
[----:B------:R-:W-:Y:S05]  /*9470*/  BRA.DIV UR8, `(.L_x_185) ;  /* 0x00000006081c7947 */ /* 0x000fea000b800000 */
[----:B------:R-:W-:-:S13]  /*9480*/  ELECT P0, URZ, PT ;  /* 0x00000000003f782f */ /* 0x000fda0003800000 */
.L_x_199:
[----:B------:R-:W-:Y:S04]  /*9490*/  BSSY B0, `(.L_x_186) ;  /* 0x000002b000007945 */ /* 0x000fe80003800000 */
[----:B------:R-:W-:Y:S05]  /*94a0*/  @!P0 BRA `(.L_x_187) ;  /* 0x0000000000a48947 */ /* 0x000fea0003800000 */
[----:B------:R-:W-:-:S04]  /*94b0*/  LOP3.LUT R4, R4, 0x2, RZ, 0xfc, !PT ;  /* 0x0000000204047812 */ /* 0x000fc800078efcff */
[----:B------:R-:W-:-:S13]  /*94c0*/  ISETP.NE.AND P0, PT, R4, 0x3, PT ;  /* 0x000000030400780c */ /* 0x000fda0003f05270 */
[----:B------:R-:W-:Y:S05]  /*94d0*/  @!P0 BRA `(.L_x_188) ;  /* 0x0000000000048947 */ /* 0x000fea0003800000 */
[----:B------:R-:W-:Y:S01]  /*94e0*/  BPT.TRAP 0x1 ;  /* 0x000000040000795c */ /* 0x000fe20000300000 */
.L_x_188:
[----:B------:R-:W0:Y:S01]  /*94f0*/  S2R R3, SR_CgaCtaId ;  /* 0x0000000000037919 */ /* 0x000e220000008800 */
[----:B------:R-:W-:Y:S02]  /*9500*/  MOV R0, 0x400 ;  /* 0x0000040000007802 */ /* 0x000fe40000000f00 */
[----:B------:R-:W-:Y:S02]  /*9510*/  SHF.L.U32 R2, R14, 0x1f, RZ ;  /* 0x0000001f0e027819 */ /* 0x000fe400000006ff */
[----:B0-----:R-:W-:-:S05]  /*9520*/  LEA R0, R3, R0, 0x18 ;  /* 0x0000000003007211 */ /* 0x001fca00078ec0ff */
[----:B------:R-:W-:-:S04]  /*9530*/  VIADD R0, R0, 0x20 ;  /* 0x0000002000007836 */ /* 0x000fc80000000000 */
[C---:B------:R-:W-:Y:S02]  /*9540*/  IMAD R5, R13.reuse, 0x8, R0 ;  /* 0x000000080d057824 */ /* 0x040fe400078e0200 */
[----:B------:R-:W-:Y:S02]  /*9550*/  VIADD R13, R13, 0x1 ;  /* 0x000000010d0d7836 */ /* 0x000fe40000000000 */
[----:B------:R-:W0:Y:S03]  /*9560*/  SYNCS.PHASECHK.TRANS64.TRYWAIT P0, [R5+URZ], R2 ;  /* 0x00000002050075a7 */ /* 0x000e26000800017f */
[----:B------:R-:W-:-:S04]  /*9570*/  ISETP.NE.AND P1, PT, R13, 0x4, PT ;  /* 0x000000040d00780c */ /* 0x000fc80003f25270 */
[----:B------:R-:W-:Y:S02]  /*9580*/  SEL R3, RZ, 0x1, P1 ;  /* 0x00000001ff037807 */ /* 0x000fe40000800000 */
[----:B------:R-:W-:Y:S02]  /*9590*/  SEL R13, R13, RZ, P1 ;  /* 0x000000ff0d0d7207 */ /* 0x000fe40000800000 */
[----:B------:R-:W-:-:S03]  /*95a0*/  LOP3.LUT R14, R14, R3, RZ, 0x3c, !PT ;  /* 0x000000030e0e7212 */ /* 0x000fc600078e3cff */
[----:B------:R-:W-:Y:S01]  /*95b0*/  IMAD R7, R13, 0x8, R0 ;  /* 0x000000080d077824 */ /* 0x000fe200078e0200 */
[----:B------:R-:W-:Y:S01]  /*95c0*/  SHF.L.U32 R4, R14, 0x1f, RZ ;  /* 0x0000001f0e047819 */ /* 0x000fe200000006ff */
[----:B0-----:R-:W-:Y:S06]  /*95d0*/  @!P0 BRA `(.L_x_189) ;  /* 0x0000000000e48947 */ /* 0x001fec0003800000 */
.L_x_200:
[----:B------:R-:W1:Y:S01]  /*95e0*/  SYNCS.PHASECHK.TRANS64.TRYWAIT P0, [R7+URZ], R4 ;  /* 0x00000004070075a7 */ /* 0x000e62000800017f */
[----:B0-----:R-:W-:-:S05]  /*95f0*/  VIADD R2, R13, 0x1 ;  /* 0x000000010d027836 */ /* 0x001fca0000000000 */
[----:B------:R-:W-:-:S04]  /*9600*/  ISETP.NE.AND P1, PT, R2, 0x4, PT ;  /* 0x000000040200780c */ /* 0x000fc80003f25270 */
[----:B------:R-:W-:Y:S02]  /*9610*/  SEL R3, RZ, 0x1, P1 ;  /* 0x00000001ff037807 */ /* 0x000fe40000800000 */
[----:B------:R-:W-:Y:S02]  /*9620*/  SEL R9, R2, RZ, P1 ;  /* 0x000000ff02097207 */ /* 0x000fe40000800000 */
[----:B------:R-:W-:-:S03]  /*9630*/  LOP3.LUT R11, R14, R3, RZ, 0x3c, !PT ;  /* 0x000000030e0b7212 */ /* 0x000fc600078e3cff */
[----:B------:R-:W-:Y:S01]  /*9640*/  IMAD R6, R9, 0x8, R0 ;  /* 0x0000000809067824 */ /* 0x000fe200078e0200 */
[----:B------:R-:W-:Y:S01]  /*9650*/  SHF.L.U32 R5, R11, 0x1f, RZ ;  /* 0x0000001f0b057819 */ /* 0x000fe200000006ff */
[----:B-1----:R-:W-:Y:S06]  /*9660*/  @!P0 BRA `(.L_x_190) ;  /* 0x0000000000d48947 */ /* 0x002fec0003800000 */
.L_x_201:
[----:B------:R-:W1:Y:S01]  /*9670*/  SYNCS.PHASECHK.TRANS64.TRYWAIT P0, [R6+URZ], R5 ;  /* 0x00000005060075a7 */ /* 0x000e62000800017f */
[----:B------:R-:W-:-:S05]  /*9680*/  VIADD R2, R9, 0x1 ;  /* 0x0000000109027836 */ /* 0x000fca0000000000 */
[----:B------:R-:W-:-:S04]  /*9690*/  ISETP.NE.AND P1, PT, R2, 0x4, PT ;  /* 0x000000040200780c */ /* 0x000fc80003f25270 */
[----:B0-----:R-:W-:Y:S02]  /*96a0*/  SEL R4, RZ, 0x1, P1 ;  /* 0x00000001ff047807 */ /* 0x001fe40000800000 */
[----:B------:R-:W-:Y:S02]  /*96b0*/  SEL R3, R2, RZ, P1 ;  /* 0x000000ff02037207 */ /* 0x000fe40000800000 */
[----:B------:R-:W-:Y:S01]  /*96c0*/  LOP3.LUT R4, R11, R4, RZ, 0x3c, !PT ;  /* 0x000000040b047212 */ /* 0x000fe200078e3cff */
[----:B-1----:R-:W-:Y:S06]  /*96d0*/  @!P0 BRA `(.L_x_191) ;  /* 0x0000000000cc8947 */ /* 0x002fec0003800000 */
.L_x_202:
[----:B------:R-:W-:Y:S01]  /*96e0*/  IMAD R3, R3, 0x8, R0 ;  /* 0x0000000803037824 */ /* 0x000fe200078e0200 */
[----:B------:R-:W-:-:S07]  /*96f0*/  SHF.L.U32 R0, R4, 0x1f, RZ ;  /* 0x0000001f04007819 */ /* 0x000fce00000006ff */
.L_x_192:
[----:B-1----:R1:W2:Y:S02]  /*9700*/  SYNCS.PHASECHK.TRANS64.TRYWAIT P0, [R3+URZ], R0 ;  /* 0x00000000030075a7 */ /* 0x0022a4000800017f */
[----:B--2---:R-:W-:Y:S05]  /*9710*/  @!P0 NANOSLEEP.SYNCS 0x989680 ;  /* 0x009896800000895d */ /* 0x004fea0003900000 */
[----:B------:R-:W2:Y:S02]  /*9720*/  @!P0 SYNCS.PHASECHK.TRANS64 P0, [R3+URZ], R0 ;  /* 0x00000000030085a7 */ /* 0x000ea4000800007f */
[----:B--2---:R-:W-:Y:S05]  /*9730*/  @!P0 BRA `(.L_x_192) ;  /* 0xfffffffc00f08947 */ /* 0x004fea000383ffff */
.L_x_187:
[----:B------:R-:W-:Y:S05]  /*9740*/  BSYNC B0 ;  /* 0x0000000000007941 */ /* 0x000fea0003800000 */
.L_x_186:
[----:B------:R-:W-:Y:S05]  /*9750*/  EXIT ;  /* 0x000000000000794d */ /* 0x000fea0003800000 */
.L_x_21:
[----:B-1----:R-:W-:-:S04]  /*9760*/  IMAD.U32 R13, RZ, RZ, UR6 ;  /* 0x00000006ff0d7e24 */ /* 0x002fc8000f8e00ff */
[----:B------:R1:W4:Y:S03]  /*9770*/  SYNCS.PHASECHK.TRANS64.TRYWAIT P0, [R13+URZ], R12 ;  /* 0x0000000c0d0075a7 */ /* 0x000326000800017f */
[----:B----4-:R-:W-:Y:S05]  /*9780*/  @!P0 NANOSLEEP.SYNCS 0x989680 ;  /* 0x009896800000895d */ /* 0x010fea0003900000 */
[----:B------:R-:W4:Y:S02]  /*9790*/  @!P0 SYNCS.PHASECHK.TRANS64 P0, [R13+URZ], R12 ;  /* 0x0000000c0d0085a7 */ /* 0x000f24000800007f */
[----:B----4-:R-:W-:Y:S05]  /*97a0*/  @!P0 BRA `(.L_x_21) ;  /* 0xfffffffc00ec8947 */ /* 0x010fea000383ffff */
[----:B------:R-:W-:Y:S05]  /*97b0*/  BRA `(.L_x_20) ;  /* 0xffffff8000107947 */ /* 0x000fea000383ffff */
.L_x_27:
[----:B-1----:R-:W-:-:S04]  /*97c0*/  IMAD.U32 R15, RZ, RZ, UR12 ;  /* 0x0000000cff0f7e24 */ /* 0x002fc8000f8e00ff */
[----:B------:R1:W4:Y:S03]  /*97d0*/  SYNCS.PHASECHK.TRANS64.TRYWAIT P0, [R15+URZ], R14 ;  /* 0x0000000e0f0075a7 */ /* 0x000326000800017f */
[----:B----4-:R-:W-:Y:S05]  /*97e0*/  @!P0 NANOSLEEP.SYNCS 0x989680 ;  /* 0x009896800000895d */ /* 0x010fea0003900000 */
[----:B------:R-:W4:Y:S02]  /*97f0*/  @!P0 SYNCS.PHASECHK.TRANS64 P0, [R15+URZ], R14 ;  /* 0x0000000e0f0085a7 */ /* 0x000f24000800007f */
[----:B----4-:R-:W-:Y:S05]  /*9800*/  @!P0 BRA `(.L_x_27) ;  /* 0xfffffffc00ec8947 */ /* 0x010fea000383ffff */
[----:B------:R-:W-:Y:S05]  /*9810*/  BRA `(.L_x_26) ;  /* 0xffffff88007c7947 */ /* 0x000fea000383ffff */
.L_x_174:
[----:B------:R-:W-:Y:S01]  /*9820*/  BSSY B1, `(.L_x_193) ;  /* 0x0000006000017945 */ /* 0x000fe20003800000 */
[----:B------:R-:W-:-:S07]  /*9830*/  IMAD.MOV.U32 R5, RZ, RZ, -0x1 ;  /* 0xffffffffff057424 */ /* 0x000fce00078e00ff */
[----:B------:R-:W-:Y:S05]  /*9840*/  WARPSYNC.COLLECTIVE R5, `(.L_x_194) ;  /* 0x00000000050c7348 */ /* 0x000fea0003c00000 */
[----:B------:R-:W-:Y:S02]  /*9850*/  ELECT P0, UR62, PT ;  /* 0x00000000003e782f */ /* 0x000fe40003800000 */
[----:B------:R-:W-:Y:S01]  /*9860*/  MOV R5, UR62 ;  /* 0x0000003e00057c02 */ /* 0x000fe20008000f00 */
[----:B------:R-:W-:Y:S10]  /*9870*/  ENDCOLLECTIVE ;  /* 0x000000000000791b */ /* 0x000ff40003800000 */
.L_x_194:
[----:B------:R-:W-:Y:S05]  /*9880*/  BSYNC B1 ;  /* 0x0000000000017941 */ /* 0x000fea0003800000 */
.L_x_193:
[----:B------:R-:W-:Y:S05]  /*9890*/  BRA `(.L_x_195) ;  /* 0xfffffff000347947 */ /* 0x000fea000383ffff */
.L_x_177:
[----:B-1----:R1:W2:Y:S02]  /*98a0*/  SYNCS.PHASECHK.TRANS64.TRYWAIT P0, [R19+URZ+0x20], R8 ;  /* 0x00002008130075a7 */ /* 0x0022a4000800017f */
[----:B--2---:R-:W-:Y:S05]  /*98b0*/  @!P0 NANOSLEEP.SYNCS 0x989680 ;  /* 0x009896800000895d */ /* 0x004fea0003900000 */
[----:B------:R-:W2:Y:S02]  /*98c0*/  @!P0 SYNCS.PHASECHK.TRANS64 P0, [R19+URZ+0x20], R8 ;  /* 0x00002008130085a7 */ /* 0x000ea4000800007f */
[----:B--2---:R-:W-:Y:S05]  /*98d0*/  @!P0 BRA `(.L_x_177) ;  /* 0xfffffffc00f08947 */ /* 0x004fea000383ffff */
[----:B------:R-:W-:Y:S05]  /*98e0*/  BRA `(.L_x_196) ;  /* 0xfffffff000707947 */ /* 0x000fea000383ffff */
.L_x_185:
[----:B------:R-:W-:Y:S01]  /*98f0*/  BSSY B0, `(.L_x_197) ;  /* 0x0000006000007945 */ /* 0x000fe20003800000 */
[----:B------:R-:W-:-:S07]  /*9900*/  IMAD.MOV.U32 R5, RZ, RZ, -0x1 ;  /* 0xffffffffff057424 */ /* 0x000fce00078e00ff */
[----:B------:R-:W-:Y:S05]  /*9910*/  WARPSYNC.COLLECTIVE R5, `(.L_x_198) ;  /* 0x00000000050c7348 */ /* 0x000fea0003c00000 */
[----:B------:R-:W-:Y:S02]  /*9920*/  ELECT P0, UR62, PT ;  /* 0x00000000003e782f */ /* 0x000fe40003800000 */
[----:B------:R-:W-:Y:S01]  /*9930*/  MOV R5, UR62 ;  /* 0x0000003e00057c02 */ /* 0x000fe20008000f00 */
[----:B------:R-:W-:Y:S10]  /*9940*/  ENDCOLLECTIVE ;  /* 0x000000000000791b */ /* 0x000ff40003800000 */
.L_x_198:
[----:B------:R-:W-:Y:S05]  /*9950*/  BSYNC B0 ;  /* 0x0000000000007941 */ /* 0x000fea0003800000 */
.L_x_197:
[----:B------:R-:W-:Y:S05]  /*9960*/  BRA `(.L_x_199) ;  /* 0xfffffff800c87947 */ /* 0x000fea000383ffff */
.L_x_189:
[----:B0-----:R0:W1:Y:S02]  /*9970*/  SYNCS.PHASECHK.TRANS64.TRYWAIT P0, [R5+URZ], R2 ;  /* 0x00000002050075a7 */ /* 0x001064000800017f */
[----:B-1----:R-:W-:Y:S05]  /*9980*/  @!P0 NANOSLEEP.SYNCS 0x989680 ;  /* 0x009896800000895d */ /* 0x002fea0003900000 */
[----:B------:R-:W1:Y:S02]  /*9990*/  @!P0 SYNCS.PHASECHK.TRANS64 P0, [R5+URZ], R2 ;  /* 0x00000002050085a7 */ /* 0x000e64000800007f */
[----:B-1----:R-:W-:Y:S05]  /*99a0*/  @!P0 BRA `(.L_x_189) ;  /* 0xfffffffc00f08947 */ /* 0x002fea000383ffff */
[----:B------:R-:W-:Y:S05]  /*99b0*/  BRA `(.L_x_200) ;  /* 0xfffffffc00087947 */ /* 0x000fea000383ffff */
.L_x_190:
[----:B0-----:R0:W1:Y:S02]  /*99c0*/  SYNCS.PHASECHK.TRANS64.TRYWAIT P0, [R7+URZ], R4 ;  /* 0x00000004070075a7 */ /* 0x001064000800017f */
[----:B-1----:R-:W-:Y:S05]  /*99d0*/  @!P0 NANOSLEEP.SYNCS 0x989680 ;  /* 0x009896800000895d */ /* 0x002fea0003900000 */
[----:B------:R-:W1:Y:S02]  /*99e0*/  @!P0 SYNCS.PHASECHK.TRANS64 P0, [R7+URZ], R4 ;  /* 0x00000004070085a7 */ /* 0x000e64000800007f */
[----:B-1----:R-:W-:Y:S05]  /*99f0*/  @!P0 BRA `(.L_x_190) ;  /* 0xfffffffc00f08947 */ /* 0x002fea000383ffff */
[----:B------:R-:W-:Y:S05]  /*9a00*/  BRA `(.L_x_201) ;  /* 0xfffffffc00187947 */ /* 0x000fea000383ffff */
.L_x_191:
[----:B0-----:R0:W1:Y:S02]  /*9a10*/  SYNCS.PHASECHK.TRANS64.TRYWAIT P0, [R6+URZ], R5 ;  /* 0x00000005060075a7 */ /* 0x001064000800017f */
[----:B-1----:R-:W-:Y:S05]  /*9a20*/  @!P0 NANOSLEEP.SYNCS 0x989680 ;  /* 0x009896800000895d */ /* 0x002fea0003900000 */
[----:B------:R-:W1:Y:S02]  /*9a30*/  @!P0 SYNCS.PHASECHK.TRANS64 P0, [R6+URZ], R5 ;  /* 0x00000005060085a7 */ /* 0x000e64000800007f */
[----:B-1----:R-:W-:Y:S05]  /*9a40*/  @!P0 BRA `(.L_x_191) ;  /* 0xfffffffc00f08947 */ /* 0x002fea000383ffff */
[----:B------:R-:W-:Y:S05]  /*9a50*/  BRA `(.L_x_202) ;  /* 0xfffffffc00207947 */ /* 0x000fea000383ffff */
.L_x_203:
[----:B------:R-:W-:-:S00]  /*9a60*/  BRA `(.L_x_203) ;  /* 0xfffffffc00fc7947 */ /* 0x000fc0000383ffff */
[----:B------:R-:W-:-:S00]  /*9a70*/  NOP ;  /* 0x0000000000007918 */ /* 0x000fc00000000000 */
        /* <DEDUP_REMOVED lines=8> */
.L_x_204:


//--------------------- .nv.shared._ZN7cutlass13device_kernelINS_4gemm6kernel13GemmUniversalIN4cute5tupleIJiiiiEEENS1_10collective13CollectiveMmaINS1_37MainloopSm90TmaGmmaWarpSpecializedFP8ILi4ENS5_IJNS4_1CILi2EEESB_NSA_ILi1EEEEEENS1_35KernelTmaWarpSpecializedCooperativeEEENS5_IJNSA_ILi256EEENSA_ILi64EEESH_EEENS_12float_e5m2_tENS5_IJlSC_lEEESJ_SK_NS4_8TiledMMAINS4_8MMA_AtomIJNS4_4SM904GMMA30MMA_64x64x32_F32E5M2E5M2_SS_TNILNSO_7ScaleInE1ELSQ_1EEEEEENS4_6LayoutINS5_IJSB_SC_SC_EEENS5_IJSC_NSA_ILi0EEESV_EEEEENS5_IJNS4_10UnderscoreESY_SY_EEEEENS4_23SM90_TMA_LOAD_MULTICASTENS4_14ComposedLayoutINS4_7SwizzleILi2ELi4ELi3EEENS4_18smem_ptr_flag_bitsILi8EEENST_INS5_IJNSA_ILi8EEESH_EEENS5_IJSH_SC_EEEEEEEvNS4_8identityES11_S1B_vS1C_EENS_8epilogue10collective6detail29Sm90TmaWarpSpecializedAdapterINS1F_15DefaultEpilogueISJ_SK_SK_NS1E_6thread17LinearCombinationISJ_Li1EffLNS1J_9ScaleType4KindE0ELNS_15FloatRoundStyleE2ESJ_EENS1_15EpilogueDefaultEEEEEvvEEEEvNT_6ParamsE --------------------------
	.section	.nv.shared._ZN7cutlass13device_kernelINS_4gemm6kernel13GemmUniversalIN4cute5tupleIJiiiiEEENS1_10collective13CollectiveMmaINS1_37MainloopSm90TmaGmmaWarpSpecializedFP8ILi4ENS5_IJNS4_1CILi2EEESB_NSA_ILi1EEEEEENS1_35KernelTmaWarpSpecializedCooperativeEEENS5_IJNSA_ILi256EEENSA_ILi64EEESH_EEENS_12float_e5m2_tENS5_IJlSC_lEEESJ_SK_NS4_8TiledMMAINS4_8MMA_AtomIJNS4_4SM904GMMA30MMA_64x64x32_F32E5M2E5M2_SS_TNILNSO_7ScaleInE1ELSQ_1EEEEEENS4_6LayoutINS5_IJSB_SC_SC_EEENS5_IJSC_NSA_ILi0EEESV_EEEEENS5_IJNS4_10UnderscoreESY_SY_EEEEENS4_23SM90_TMA_LOAD_MULTICASTENS4_14ComposedLayoutINS4_7SwizzleILi2ELi4ELi3EEENS4_18smem_ptr_flag_bitsILi8EEENST_INS5_IJNSA_ILi8EEESH_EEENS5_IJSH_SC_EEEEEEEvNS4_8identityES11_S1B_vS1C_EENS_8epilogue10collective6detail29Sm90TmaWarpSpecializedAdapterINS1F_15DefaultEpilogueISJ_SK_SK_NS1E_6thread17LinearCombinationISJ_Li1EffLNS1J_9ScaleType4KindE0ELNS_15FloatRoundStyleE2ESJ_EENS1_15EpilogueDefaultEEEEEvvEEEEvNT_6ParamsE,"aw",@nobits
	.sectionflags	@""
	.align	16
	.zero		1024


//--------------------- .nv.shared.reserved.0     --------------------------
	.section	.nv.shared.reserved.0,"aw",@nobits
	.weak		__nv_reservedSMEM_offset_0_alias
	.size		__nv_reservedSMEM_offset_0_alias, 0, 0
	.other		__nv_reservedSMEM_offset_0_alias,@"STO_CUDA_RESERVED_SHARED STV_DEFAULT"
__nv_reservedSMEM_offset_0_alias:
	.zero		0


//--------------------- .nv.global                --------------------------
	.section	.nv.global,"aw",@nobits
.nv.global:
	.type		_ZN39_INTERNAL_043f0422_4_k_cu_63cff994_55164cute1_E,@object
	.size		_ZN39_INTERNAL_043f0422_4_k_cu_63cff994_55164cute1_E,(_ZN39_INTERNAL_043f0422_4_k_cu_63cff994_55164cuda3std3__45__cpo6cbeginE - _ZN39_INTERNAL_043f0422_4_k_cu_63cff994_55164cute1_E)
_ZN39_INTERNAL_043f0422_4_k_cu_63cff994_55164cute1_E:
	.zero		1
	.type		_ZN39_INTERNAL_043f0422_4_k_cu_63cff994_55164cuda3std3__45__cpo6cbeginE,@object
	.size		_ZN39_INTERNAL_043f0422_4_k_cu_63cff994_55164cuda3std3__45__cpo6cbeginE,(_ZN39_INTERNAL_043f0422_4_k_cu_63cff994_55164cuda3std3__48in_placeE - _ZN39_INTERNAL_043f0422_4_k_cu_63cff994_55164cuda3std3__45__cpo6cbeginE)
_ZN39_INTERNAL_043f0422_4_k_cu_63cff994_55164cuda3std3__45__cpo6cbeginE:
	.zero		1
	.type		_ZN39_INTERNAL_043f0422_4_k_cu_63cff994_55164cuda3std3__48in_placeE,@object
	.size		_ZN39_INTERNAL_043f0422_4_k_cu_63cff994_55164cuda3std3__48in_placeE,(_ZN39_INTERNAL_043f0422_4_k_cu_63cff994_55164cuda3std6ranges3__45__cpo9iter_moveE - _ZN39_INTERNAL_043f0422_4_k_cu_63cff994_55164cuda3std3__48in_placeE)
_ZN39_INTERNAL_043f0422_4_k_cu_63cff994_55164cuda3std3__48in_placeE:
	.zero		1
	.type		_ZN39_INTERNAL_043f0422_4_k_cu_63cff994_55164cuda3std6ranges3__45__cpo9iter_moveE,@object
	.size		_ZN39_INTERNAL_043f0422_4_k_cu_63cff994_55164cuda3std6ranges3__45__cpo9iter_moveE,(_ZN39_INTERNAL_043f0422_4_k_cu_63cff994_55164cuda3std3__45__cpo5beginE - _ZN39_INTERNAL_043f0422_4_k_cu_63cff994_55164cuda3std6ranges3__45__cpo9iter_moveE)
_ZN39_INTERNAL_043f0422_4_k_cu_63cff994_55164cuda3std6ranges3__45__cpo9iter_moveE:
	.zero		1
	.type		_ZN39_INTERNAL_043f0422_4_k_cu_63cff994_55164cuda3std3__45__cpo5beginE,@object
	.size		_ZN39_INTERNAL_043f0422_4_k_cu_63cff994_55164cuda3std3__45__cpo5beginE,(_ZN39_INTERNAL_043f0422_4_k_cu_63cff994_55164cuda3std3__441_GLOBAL__N__043f0422_4_k_cu_63cff994_55166ignoreE - _ZN39_INTERNAL_043f0422_4_k_cu_63cff994_55164cuda3std3__45__cpo5beginE)
_ZN39_INTERNAL_043f0422_4_k_cu_63cff994_55164cuda3std3__45__cpo5beginE:
	.zero		1
	.type		_ZN39_INTERNAL_043f0422_4_k_cu_63cff994_55164cuda3std3__441_GLOBAL__N__043f0422_4_k_cu_63cff994_55166ignoreE,@object
	.size		_ZN39_INTERNAL_043f0422_4_k_cu_63cff994_55164cuda3std3__441_GLOBAL__N__043f0422_4_k_cu_63cff994_55166ignoreE,(_ZN39_INTERNAL_043f0422_4_k_cu_63cff994_55164cute7productE - _ZN39_INTERNAL_043f0422_4_k_cu_63cff994_55164cuda3std3__441_GLOBAL__N__043f0422_4_k_cu_63cff994_55166ignoreE)
_ZN39_INTERNAL_043f0422_4_k_cu_63cff994_55164cuda3std3__441_GLOBAL__N__043f0422_4_k_cu_63cff994_55166ignoreE:
	.zero		1
	.type		_ZN39_INTERNAL_043f0422_4_k_cu_63cff994_55164cute7productE,@object
	.size		_ZN39_INTERNAL_043f0422_4_k_cu_63cff994_55164cute7productE,(_ZN39_INTERNAL_043f0422_4_k_cu_63cff994_55164cuda3std3__45__cpo3endE - _ZN39_INTERNAL_043f0422_4_k_cu_63cff994_55164cute7productE)
_ZN39_INTERNAL_043f0422_4_k_cu_63cff994_55164cute7productE:
	.zero		1
	.type		_ZN39_INTERNAL_043f0422_4_k_cu_63cff994_55164cuda3std3__45__cpo3endE,@object
	.size		_ZN39_INTERNAL_043f0422_4_k_cu_63cff994_55164cuda3std3__45__cpo3endE,(_ZN39_INTERNAL_043f0422_4_k_cu_63cff994_55164cuda3std3__419piecewise_constructE - _ZN39_INTERNAL_043f0422_4_k_cu_63cff994_55164cuda3std3__45__cpo3endE)
_ZN39_INTERNAL_043f0422_4_k_cu_63cff994_55164cuda3std3__45__cpo3endE:
	.zero		1
	.type		_ZN39_INTERNAL_043f0422_4_k_cu_63cff994_55164cuda3std3__419piecewise_constructE,@object
	.size		_ZN39_INTERNAL_043f0422_4_k_cu_63cff994_55164cuda3std3__419piecewise_constructE,(_ZN39_INTERNAL_043f0422_4_k_cu_63cff994_55164cuda3std3__45__cpo4cendE - _ZN39_INTERNAL_043f0422_4_k_cu_63cff994_55164cuda3std3__419piecewise_constructE)
_ZN39_INTERNAL_043f0422_4_k_cu_63cff994_55164cuda3std3__419piecewise_constructE:
	.zero		1
	.type		_ZN39_INTERNAL_043f0422_4_k_cu_63cff994_55164cuda3std3__45__cpo4cendE,@object
	.size		_ZN39_INTERNAL_043f0422_4_k_cu_63cff994_55164cuda3std3__45__cpo4cendE,(_ZN39_INTERNAL_043f0422_4_k_cu_63cff994_55164cuda3std6ranges3__45__cpo4swapE - _ZN39_INTERNAL_043f0422_4_k_cu_63cff994_55164cuda3std3__45__cpo4cendE)
_ZN39_INTERNAL_043f0422_4_k_cu_63cff994_55164cuda3std3__45__cpo4cendE:
	.zero		1
	.type		_ZN39_INTERNAL_043f0422_4_k_cu_63cff994_55164cuda3std6ranges3__45__cpo4swapE,@object
	.size		_ZN39_INTERNAL_043f0422_4_k_cu_63cff994_55164cuda3std6ranges3__45__cpo4swapE,(.L_7 - _ZN39_INTERNAL_043f0422_4_k_cu_63cff994_55164cuda3std6ranges3__45__cpo4swapE)
_ZN39_INTERNAL_043f0422_4_k_cu_63cff994_55164cuda3std6ranges3__45__cpo4swapE:
	.zero		1
.L_7:


//--------------------- .nv.constant0._ZN7cutlass13device_kernelINS_4gemm6kernel13GemmUniversalIN4cute5tupleIJiiiiEEENS1_10collective13CollectiveMmaINS1_37MainloopSm90TmaGmmaWarpSpecializedFP8ILi4ENS5_IJNS4_1CILi2EEESB_NSA_ILi1EEEEEENS1_35KernelTmaWarpSpecializedCooperativeEEENS5_IJNSA_ILi256EEENSA_ILi64EEESH_EEENS_12float_e5m2_tENS5_IJlSC_lEEESJ_SK_NS4_8TiledMMAINS4_8MMA_AtomIJNS4_4SM904GMMA30MMA_64x64x32_F32E5M2E5M2_SS_TNILNSO_7ScaleInE1ELSQ_1EEEEEENS4_6LayoutINS5_IJSB_SC_SC_EEENS5_IJSC_NSA_ILi0EEESV_EEEEENS5_IJNS4_10UnderscoreESY_SY_EEEEENS4_23SM90_TMA_LOAD_MULTICASTENS4_14ComposedLayoutINS4_7SwizzleILi2ELi4ELi3EEENS4_18smem_ptr_flag_bitsILi8EEENST_INS5_IJNSA_ILi8EEESH_EEENS5_IJSH_SC_EEEEEEEvNS4_8identityES11_S1B_vS1C_EENS_8epilogue10collective6detail29Sm90TmaWarpSpecializedAdapterINS1F_15DefaultEpilogueISJ_SK_SK_NS1E_6thread17LinearCombinationISJ_Li1EffLNS1J_9ScaleType4KindE0ELNS_15FloatRoundStyleE2ESJ_EENS1_15EpilogueDefaultEEEEEvvEEEEvNT_6ParamsE --------------------------
	.section	.nv.constant0._ZN7cutlass13device_kernelINS_4gemm6kernel13GemmUniversalIN4cute5tupleIJiiiiEEENS1_10collective13CollectiveMmaINS1_37MainloopSm90TmaGmmaWarpSpecializedFP8ILi4ENS5_IJNS4_1CILi2EEESB_NSA_ILi1EEEEEENS1_35KernelTmaWarpSpecializedCooperativeEEENS5_IJNSA_ILi256EEENSA_ILi64EEESH_EEENS_12float_e5m2_tENS5_IJlSC_lEEESJ_SK_NS4_8TiledMMAINS4_8MMA_AtomIJNS4_4SM904GMMA30MMA_64x64x32_F32E5M2E5M2_SS_TNILNSO_7ScaleInE1ELSQ_1EEEEEENS4_6LayoutINS5_IJSB_SC_SC_EEENS5_IJSC_NSA_ILi0EEESV_EEEEENS5_IJNS4_10UnderscoreESY_SY_EEEEENS4_23SM90_TMA_LOAD_MULTICASTENS4_14ComposedLayoutINS4_7SwizzleILi2ELi4ELi3EEENS4_18smem_ptr_flag_bitsILi8EEENST_INS5_IJNSA_ILi8EEESH_EEENS5_IJSH_SC_EEEEEEEvNS4_8identityES11_S1B_vS1C_EENS_8epilogue10collective6detail29Sm90TmaWarpSpecializedAdapterINS1F_15DefaultEpilogueISJ_SK_SK_NS1E_6thread17LinearCombinationISJ_Li1EffLNS1J_9ScaleType4KindE0ELNS_15FloatRoundStyleE2ESJ_EENS1_15EpilogueDefaultEEEEEvvEEEEvNT_6ParamsE,"a",@progbits
	.sectionflags	@""
	.align	4
.nv.constant0._ZN7cutlass13device_kernelINS_4gemm6kernel13GemmUniversalIN4cute5tupleIJiiiiEEENS1_10collective13CollectiveMmaINS1_37MainloopSm90TmaGmmaWarpSpecializedFP8ILi4ENS5_IJNS4_1CILi2EEESB_NSA_ILi1EEEEEENS1_35KernelTmaWarpSpecializedCooperativeEEENS5_IJNSA_ILi256EEENSA_ILi64EEESH_EEENS_12float_e5m2_tENS5_IJlSC_lEEESJ_SK_NS4_8TiledMMAINS4_8MMA_AtomIJNS4_4SM904GMMA30MMA_64x64x32_F32E5M2E5M2_SS_TNILNSO_7ScaleInE1ELSQ_1EEEEEENS4_6LayoutINS5_IJSB_SC_SC_EEENS5_IJSC_NSA_ILi0EEESV_EEEEENS5_IJNS4_10UnderscoreESY_SY_EEEEENS4_23SM90_TMA_LOAD_MULTICASTENS4_14ComposedLayoutINS4_7SwizzleILi2ELi4ELi3EEENS4_18smem_ptr_flag_bitsILi8EEENST_INS5_IJNSA_ILi8EEESH_EEENS5_IJSH_SC_EEEEEEEvNS4_8identityES11_S1B_vS1C_EENS_8epilogue10collective6detail29Sm90TmaWarpSpecializedAdapterINS1F_15DefaultEpilogueISJ_SK_SK_NS1E_6thread17LinearCombinationISJ_Li1EffLNS1J_9ScaleType4KindE0ELNS_15FloatRoundStyleE2ESJ_EENS1_15EpilogueDefaultEEEEEvvEEEEvNT_6ParamsE:
	.zero		1664


//--------------------- SYMBOLS --------------------------

	.type		.nv.reservedSmem.offset0,@object
	.size		.nv.reservedSmem.offset0,0x4
